//
// Generated by NVIDIA NVVM Compiler
//
// Compiler Build ID: CL-36424714
// Cuda compilation tools, release 13.0, V13.0.88
// Based on NVVM 20.0.0
//

.version 9.0
.target sm_100
.address_size 64

	// .globl	kernel

.visible .entry kernel(
	.param .u64 .ptr .align 1 kernel_param_0,
	.param .u32 kernel_param_1,
	.param .u32 kernel_param_2,
	.param .align 4 .b8 kernel_param_3[12],
	.param .align 4 .b8 kernel_param_4[12],
	.param .align 4 .b8 kernel_param_5[12],
	.param .align 4 .b8 kernel_param_6[12],
	.param .u64 .ptr .align 1 kernel_param_7,
	.param .u32 kernel_param_8,
	.param .u64 .ptr .align 1 kernel_param_9,
	.param .u32 kernel_param_10,
	.param .align 4 .b8 kernel_param_11[12],
	.param .align 4 .b8 kernel_param_12[12]
)
{
	.reg .pred 	%p<111>;
	.reg .b16 	%rs<14>;
	.reg .b32 	%r<141>;
	.reg .b32 	%f<654>;
	.reg .b64 	%rd<28>;
	.reg .b64 	%fd<7>;

	ld.param.f32 	%f205, [kernel_param_12];
	ld.param.f32 	%f204, [kernel_param_11+8];
	ld.param.f32 	%f203, [kernel_param_11+4];
	ld.param.f32 	%f202, [kernel_param_11];
	ld.param.f32 	%f201, [kernel_param_6+8];
	ld.param.f32 	%f200, [kernel_param_6+4];
	ld.param.f32 	%f199, [kernel_param_6];
	ld.param.f32 	%f198, [kernel_param_5+8];
	ld.param.f32 	%f197, [kernel_param_5+4];
	ld.param.f32 	%f196, [kernel_param_5];
	ld.param.f32 	%f195, [kernel_param_4+8];
	ld.param.f32 	%f194, [kernel_param_4+4];
	ld.param.f32 	%f193, [kernel_param_4];
	ld.param.f32 	%f192, [kernel_param_3+8];
	ld.param.f32 	%f191, [kernel_param_3+4];
	ld.param.f32 	%f190, [kernel_param_3];
	ld.param.u32 	%r47, [kernel_param_1];
	ld.param.u32 	%r50, [kernel_param_2];
	ld.param.u64 	%rd9, [kernel_param_7];
	ld.param.u32 	%r48, [kernel_param_8];
	ld.param.u64 	%rd10, [kernel_param_9];
	ld.param.u32 	%r49, [kernel_param_10];
	cvta.to.global.u64 	%rd1, %rd10;
	cvta.to.global.u64 	%rd2, %rd9;
	mov.u32 	%r52, %ctaid.x;
	mov.u32 	%r53, %ntid.x;
	mov.u32 	%r54, %tid.x;
	mad.lo.s32 	%r1, %r52, %r53, %r54;
	mov.u32 	%r55, %ctaid.y;
	mov.u32 	%r56, %ntid.y;
	mov.u32 	%r57, %tid.y;
	mad.lo.s32 	%r58, %r55, %r56, %r57;
	setp.ge.s32 	%p3, %r1, %r47;
	setp.ge.s32 	%p4, %r58, %r50;
	or.pred  	%p5, %p3, %p4;
	@%p5 bra 	$L__BB0_72;
	cvt.rn.f32.s32 	%f209, %r1;
	cvt.rn.f32.u32 	%f210, %r58;
	mul.f32 	%f211, %f199, %f210;
	mul.f32 	%f212, %f200, %f210;
	mul.f32 	%f213, %f201, %f210;
	fma.rn.f32 	%f214, %f196, %f209, %f211;
	fma.rn.f32 	%f215, %f197, %f209, %f212;
	fma.rn.f32 	%f216, %f198, %f209, %f213;
	add.f32 	%f217, %f193, %f214;
	add.f32 	%f218, %f194, %f215;
	add.f32 	%f219, %f195, %f216;
	sub.f32 	%f4, %f217, %f190;
	sub.f32 	%f5, %f218, %f191;
	sub.f32 	%f6, %f219, %f192;
	mul.f32 	%f220, %f5, %f5;
	fma.rn.f32 	%f221, %f4, %f4, %f220;
	fma.rn.f32 	%f222, %f6, %f6, %f221;
	sqrt.rn.f32 	%f7, %f222;
	setp.le.f32 	%p6, %f7, 0f3089705F;
	mov.f32 	%f581, 0f00000000;
	mov.f32 	%f12, %f581;
	mov.f32 	%f583, %f581;
	@%p6 bra 	$L__BB0_3;
	max.f32 	%f223, %f7, 0f3089705F;
	rcp.rn.f32 	%f224, %f223;
	mul.f32 	%f583, %f4, %f224;
	mul.f32 	%f12, %f5, %f224;
	mul.f32 	%f581, %f6, %f224;
$L__BB0_3:
	setp.lt.s32 	%p8, %r48, 1;
	mov.pred 	%p110, -1;
	mov.b32 	%r130, -1;
	@%p8 bra 	$L__BB0_13;
	mul.f32 	%f228, %f583, %f583;
	fma.rn.f32 	%f229, %f12, %f12, %f228;
	fma.rn.f32 	%f14, %f581, %f581, %f229;
	neg.s32 	%r125, %r48;
	add.s64 	%rd27, %rd2, 24;
	mov.b32 	%r130, -1;
	mov.b16 	%rs13, 0;
	mov.f32 	%f617, 0f501502F9;
	mov.b32 	%r126, 0;
$L__BB0_5:
	ld.global.f32 	%f30, [%rd27+16];
	ld.global.f32 	%f31, [%rd27+20];
	ld.global.f32 	%f32, [%rd27+24];
	sub.f32 	%f230, %f190, %f30;
	sub.f32 	%f231, %f191, %f31;
	sub.f32 	%f232, %f192, %f32;
	mul.f32 	%f233, %f12, %f231;
	fma.rn.f32 	%f234, %f583, %f230, %f233;
	fma.rn.f32 	%f33, %f581, %f232, %f234;
	mul.f32 	%f235, %f231, %f231;
	fma.rn.f32 	%f236, %f230, %f230, %f235;
	fma.rn.f32 	%f237, %f232, %f232, %f236;
	ld.global.f32 	%f34, [%rd27+-24];
	mul.f32 	%f238, %f34, %f34;
	sub.f32 	%f239, %f237, %f238;
	mul.f32 	%f240, %f33, %f33;
	mul.f32 	%f241, %f14, %f239;
	sub.f32 	%f35, %f240, %f241;
	setp.lt.f32 	%p9, %f35, 0f00000000;
	@%p9 bra 	$L__BB0_11;
	sqrt.rn.f32 	%f36, %f35;
	neg.f32 	%f242, %f33;
	sub.f32 	%f243, %f242, %f36;
	div.rn.f32 	%f599, %f243, %f14;
	setp.geu.f32 	%p10, %f599, 0f3A83126F;
	setp.leu.f32 	%p11, %f599, %f617;
	and.pred  	%p12, %p10, %p11;
	@%p12 bra 	$L__BB0_8;
	sub.f32 	%f245, %f36, %f33;
	div.rn.f32 	%f599, %f245, %f14;
	setp.lt.f32 	%p13, %f599, 0f3A83126F;
	setp.gt.f32 	%p14, %f599, %f617;
	or.pred  	%p15, %p13, %p14;
	@%p15 bra 	$L__BB0_11;
$L__BB0_8:
	fma.rn.f32 	%f616, %f583, %f599, %f190;
	fma.rn.f32 	%f615, %f12, %f599, %f191;
	fma.rn.f32 	%f614, %f581, %f599, %f192;
	sub.f32 	%f248, %f616, %f30;
	sub.f32 	%f249, %f615, %f31;
	sub.f32 	%f250, %f614, %f32;
	div.rn.f32 	%f43, %f248, %f34;
	div.rn.f32 	%f44, %f249, %f34;
	div.rn.f32 	%f45, %f250, %f34;
	mul.f32 	%f251, %f44, %f44;
	fma.rn.f32 	%f252, %f43, %f43, %f251;
	fma.rn.f32 	%f253, %f45, %f45, %f252;
	sqrt.rn.f32 	%f46, %f253;
	setp.le.f32 	%p16, %f46, 0f3089705F;
	mov.f32 	%f613, 0f00000000;
	mov.f32 	%f612, %f613;
	mov.f32 	%f611, %f613;
	@%p16 bra 	$L__BB0_10;
	max.f32 	%f254, %f46, 0f3089705F;
	rcp.rn.f32 	%f255, %f254;
	mul.f32 	%f613, %f43, %f255;
	mul.f32 	%f612, %f44, %f255;
	mul.f32 	%f611, %f45, %f255;
$L__BB0_10:
	ld.global.u32 	%r129, [%rd27+-20];
	ld.global.f32 	%f640, [%rd27+-16];
	ld.global.f32 	%f639, [%rd27+-12];
	ld.global.f32 	%f638, [%rd27+-8];
	ld.global.f32 	%f607, [%rd27+-4];
	ld.global.f32 	%f621, [%rd27];
	ld.global.f32 	%f605, [%rd27+4];
	ld.global.f32 	%f604, [%rd27+8];
	ld.global.f32 	%f603, [%rd27+12];
	mov.b16 	%rs13, 1;
	mov.u32 	%r130, %r126;
	mov.f32 	%f617, %f599;
$L__BB0_11:
	add.s32 	%r126, %r126, 1;
	add.s32 	%r125, %r125, 1;
	setp.ne.s32 	%p17, %r125, 0;
	add.s64 	%rd27, %rd27, 80;
	@%p17 bra 	$L__BB0_5;
	and.b16  	%rs5, %rs13, 255;
	setp.eq.s16 	%p110, %rs5, 0;
$L__BB0_13:
	@%p110 bra 	$L__BB0_46;
	setp.eq.s32 	%p18, %r129, -1;
	setp.eq.s32 	%p19, %r130, -1;
	or.pred  	%p20, %p18, %p19;
	@%p20 bra 	$L__BB0_38;
	mul.wide.s32 	%rd11, %r130, 80;
	add.s64 	%rd12, %rd2, %rd11;
	ld.global.f32 	%f256, [%rd12+40];
	ld.global.f32 	%f257, [%rd12+44];
	ld.global.f32 	%f258, [%rd12+48];
	sub.f32 	%f259, %f616, %f256;
	sub.f32 	%f260, %f615, %f257;
	sub.f32 	%f261, %f614, %f258;
	abs.f32 	%f262, %f259;
	abs.f32 	%f263, %f261;
	setp.gt.f32 	%p21, %f263, %f262;
	selp.f32 	%f264, %f263, %f262, %p21;
	selp.f32 	%f265, %f262, %f263, %p21;
	div.rn.f32 	%f266, %f265, %f264;
	mul.f32 	%f267, %f266, %f266;
	fma.rn.f32 	%f268, %f267, 0f3B33710B, 0fBC807748;
	fma.rn.f32 	%f269, %f268, %f267, 0f3D2CDAB2;
	fma.rn.f32 	%f270, %f269, %f267, 0fBD992D10;
	fma.rn.f32 	%f271, %f270, %f267, 0f3DD9EA6C;
	fma.rn.f32 	%f272, %f271, %f267, 0fBE117CB1;
	fma.rn.f32 	%f273, %f272, %f267, 0f3E4CBCE0;
	fma.rn.f32 	%f274, %f273, %f267, 0fBEAAAA7D;
	mul.f32 	%f275, %f267, %f274;
	fma.rn.f32 	%f276, %f275, %f266, %f266;
	neg.f32 	%f277, %f276;
	fma.rn.f32 	%f278, 0f3F6EE581, 0f3FD774EB, %f277;
	selp.f32 	%f279, %f278, %f276, %p21;
	selp.f32 	%f280, 0f3F6EE581, 0f3FEEE581, %p21;
	selp.f32 	%f281, %f276, %f277, %p21;
	mov.b32 	%r64, %f259;
	fma.rn.f32 	%f282, %f280, 0f3FD774EB, %f281;
	setp.lt.s32 	%p22, %r64, 0;
	selp.f32 	%f283, %f282, %f279, %p22;
	add.f32 	%f284, %f262, %f263;
	setp.eq.f32 	%p23, %f264, 0f00000000;
	selp.f32 	%f285, 0f40490FDB, 0f00000000, %p22;
	setp.eq.f32 	%p24, %f262, %f263;
	selp.f32 	%f286, 0f4016CBE4, 0f3F490FDB, %p22;
	selp.f32 	%f287, %f286, %f283, %p24;
	selp.f32 	%f288, %f285, %f287, %p23;
	abs.f32 	%f289, %f284;
	setp.nan.f32 	%p25, %f289, %f289;
	copysign.f32 	%f290, %f261, %f288;
	selp.f32 	%f291, %f284, %f290, %p25;
	ld.global.f32 	%f292, [%rd12];
	div.rn.f32 	%f293, %f260, %f292;
	min.f32 	%f294, %f293, 0f3F800000;
	max.f32 	%f295, %f294, 0fBF800000;
	abs.f32 	%f296, %f295;
	fma.rn.f32 	%f297, %f296, 0fBF000000, 0f3F000000;
	rsqrt.approx.ftz.f32 	%f298, %f297;
	mul.f32 	%f299, %f298, %f297;
	mul.f32 	%f300, %f298, 0fBF000000;
	fma.rn.f32 	%f301, %f299, %f300, 0f3F000000;
	fma.rn.f32 	%f302, %f299, %f301, %f299;
	setp.eq.f32 	%p26, %f296, 0f3F800000;
	selp.f32 	%f303, 0f00000000, %f302, %p26;
	setp.gt.f32 	%p27, %f296, 0f3F0F5C29;
	selp.f32 	%f304, %f303, %f296, %p27;
	mul.f32 	%f305, %f304, %f304;
	fma.rn.f32 	%f306, %f305, 0f3D4DD2F7, 0f3C99CA97;
	fma.rn.f32 	%f307, %f306, %f305, 0f3D3F90E8;
	fma.rn.f32 	%f308, %f307, %f305, 0f3D993CCF;
	fma.rn.f32 	%f309, %f308, %f305, 0f3E2AAC04;
	mul.f32 	%f310, %f305, %f309;
	fma.rn.f32 	%f311, %f310, %f304, %f304;
	mul.f32 	%f312, %f311, 0fC0000000;
	fma.rn.f32 	%f313, 0f3F6EE581, 0f3FD774EB, %f312;
	selp.f32 	%f314, %f313, %f311, %p27;
	setp.num.f32 	%p28, %f314, %f314;
	copysign.f32 	%f315, %f295, %f314;
	selp.f32 	%f316, %f315, %f314, %p28;
	add.f32 	%f317, %f291, 0f40490FDB;
	div.rn.f32 	%f318, %f317, 0fC0C90FDB;
	add.f32 	%f90, %f318, 0f3F800000;
	add.f32 	%f319, %f316, 0f3FC90FDB;
	div.rn.f32 	%f91, %f319, 0f40490FDB;
	mul.wide.u32 	%rd13, %r129, 16;
	add.s64 	%rd6, %rd1, %rd13;
	abs.f32 	%f634, %f90;
	setp.lt.f32 	%p29, %f634, 0f3F800000;
	@%p29 bra 	$L__BB0_26;
	setp.gtu.f32 	%p30, %f634, 0f4B000000;
	@%p30 bra 	$L__BB0_23;
	mov.f32 	%f320, 0f3F800000;
	div.approx.f32 	%f321, %f634, %f320;
	cvt.rzi.f32.f32 	%f632, %f321;
	sub.f32 	%f94, %f634, %f632;
	mov.b32 	%r15, %f94;
	setp.lt.u32 	%p31, %r15, 1065353216;
	@%p31 bra 	$L__BB0_22;
	setp.lt.u32 	%p32, %r15, -2147483647;
	@%p32 bra 	$L__BB0_20;
	add.f32 	%f325, %f632, 0fBF800000;
	setp.lt.f32 	%p35, %f94, 0fBF800000;
	add.f32 	%f326, %f325, 0fBF800000;
	selp.f32 	%f632, %f326, %f325, %p35;
	bra.uni 	$L__BB0_22;
$L__BB0_20:
	add.f32 	%f632, %f632, 0f3F800000;
	setp.ltu.f32 	%p33, %f94, 0f40000000;
	@%p33 bra 	$L__BB0_22;
	add.f32 	%f322, %f632, 0f3F800000;
	add.f32 	%f323, %f94, 0fC0400000;
	setp.ge.f32 	%p34, %f323, 0f00000000;
	add.f32 	%f324, %f322, 0f3F800000;
	selp.f32 	%f632, %f324, %f322, %p34;
$L__BB0_22:
	sub.f32 	%f634, %f634, %f632;
	bra.uni 	$L__BB0_26;
$L__BB0_23:
	mov.b32 	%r16, %f634;
	and.b32  	%r65, %r16, 8388607;
	or.b32  	%r133, %r65, 1065353216;
	mov.b32 	%f633, %r133;
	and.b32  	%r66, %r16, -8388608;
	add.s32 	%r134, %r66, -1065353216;
	setp.eq.s32 	%p36, %r134, 0;
	@%p36 bra 	$L__BB0_25;
$L__BB0_24:
	min.u32 	%r67, %r134, 192937984;
	add.s32 	%r68, %r133, %r67;
	mov.b32 	%f327, %r68;
	sub.f32 	%f328, %f327, %f327;
	add.f32 	%f329, %f328, %f327;
	sub.f32 	%f330, %f327, %f329;
	mov.f32 	%f331, 0f3F800000;
	fma.rz.f32 	%f332, %f330, %f331, %f329;
	cvt.rzi.f32.f32 	%f333, %f332;
	sub.f32 	%f633, %f327, %f333;
	sub.s32 	%r134, %r134, %r67;
	mov.b32 	%r133, %f633;
	setp.ne.s32 	%p37, %r134, 0;
	setp.ne.s32 	%p38, %r133, 0;
	and.pred  	%p39, %p37, %p38;
	@%p39 bra 	$L__BB0_24;
$L__BB0_25:
	setp.gt.u32 	%p40, %r16, 2139095039;
	selp.f32 	%f335, 0f7FFFFFFF, 0f4B000000, %p40;
	mul.f32 	%f336, %f633, 0f34000000;
	mul.f32 	%f634, %f335, %f336;
$L__BB0_26:
	abs.f32 	%f337, %f634;
	setp.nan.f32 	%p41, %f337, %f337;
	copysign.f32 	%f338, %f90, %f634;
	selp.f32 	%f105, %f634, %f338, %p41;
	abs.f32 	%f637, %f91;
	setp.lt.f32 	%p42, %f637, 0f3F800000;
	@%p42 bra 	$L__BB0_37;
	setp.gtu.f32 	%p43, %f637, 0f4B000000;
	@%p43 bra 	$L__BB0_34;
	mov.f32 	%f339, 0f3F800000;
	div.approx.f32 	%f340, %f637, %f339;
	cvt.rzi.f32.f32 	%f635, %f340;
	sub.f32 	%f108, %f637, %f635;
	mov.b32 	%r23, %f108;
	setp.lt.u32 	%p44, %r23, 1065353216;
	@%p44 bra 	$L__BB0_33;
	setp.lt.u32 	%p45, %r23, -2147483647;
	@%p45 bra 	$L__BB0_31;
	add.f32 	%f344, %f635, 0fBF800000;
	setp.lt.f32 	%p48, %f108, 0fBF800000;
	add.f32 	%f345, %f344, 0fBF800000;
	selp.f32 	%f635, %f345, %f344, %p48;
	bra.uni 	$L__BB0_33;
$L__BB0_31:
	add.f32 	%f635, %f635, 0f3F800000;
	setp.ltu.f32 	%p46, %f108, 0f40000000;
	@%p46 bra 	$L__BB0_33;
	add.f32 	%f341, %f635, 0f3F800000;
	add.f32 	%f342, %f108, 0fC0400000;
	setp.ge.f32 	%p47, %f342, 0f00000000;
	add.f32 	%f343, %f341, 0f3F800000;
	selp.f32 	%f635, %f343, %f341, %p47;
$L__BB0_33:
	sub.f32 	%f637, %f637, %f635;
	bra.uni 	$L__BB0_37;
$L__BB0_34:
	mov.b32 	%r24, %f637;
	and.b32  	%r69, %r24, 8388607;
	or.b32  	%r135, %r69, 1065353216;
	mov.b32 	%f636, %r135;
	and.b32  	%r70, %r24, -8388608;
	add.s32 	%r136, %r70, -1065353216;
	setp.eq.s32 	%p49, %r136, 0;
	@%p49 bra 	$L__BB0_36;
$L__BB0_35:
	min.u32 	%r71, %r136, 192937984;
	add.s32 	%r72, %r135, %r71;
	mov.b32 	%f346, %r72;
	sub.f32 	%f347, %f346, %f346;
	add.f32 	%f348, %f347, %f346;
	sub.f32 	%f349, %f346, %f348;
	mov.f32 	%f350, 0f3F800000;
	fma.rz.f32 	%f351, %f349, %f350, %f348;
	cvt.rzi.f32.f32 	%f352, %f351;
	sub.f32 	%f636, %f346, %f352;
	sub.s32 	%r136, %r136, %r71;
	mov.b32 	%r135, %f636;
	setp.ne.s32 	%p50, %r136, 0;
	setp.ne.s32 	%p51, %r135, 0;
	and.pred  	%p52, %p50, %p51;
	@%p52 bra 	$L__BB0_35;
$L__BB0_36:
	setp.gt.u32 	%p53, %r24, 2139095039;
	selp.f32 	%f354, 0f7FFFFFFF, 0f4B000000, %p53;
	mul.f32 	%f355, %f636, 0f34000000;
	mul.f32 	%f637, %f354, %f355;
$L__BB0_37:
	abs.f32 	%f356, %f637;
	setp.nan.f32 	%p54, %f356, %f356;
	copysign.f32 	%f357, %f91, %f637;
	selp.f32 	%f358, %f637, %f357, %p54;
	setp.lt.f32 	%p55, %f105, 0f00000000;
	add.f32 	%f359, %f105, 0f3F800000;
	selp.f32 	%f360, %f359, %f105, %p55;
	setp.lt.f32 	%p56, %f358, 0f00000000;
	add.f32 	%f361, %f358, 0f3F800000;
	selp.f32 	%f362, %f361, %f358, %p56;
	ld.global.v2.u32 	{%r73, %r74}, [%rd6+8];
	cvt.rn.f32.u32 	%f363, %r73;
	mul.f32 	%f364, %f360, %f363;
	cvt.rzi.s32.f32 	%r75, %f364;
	mov.f32 	%f365, 0f3F800000;
	sub.f32 	%f366, %f365, %f362;
	cvt.rn.f32.u32 	%f367, %r74;
	mul.f32 	%f368, %f366, %f367;
	cvt.rzi.s32.f32 	%r76, %f368;
	add.s32 	%r77, %r73, -1;
	min.s32 	%r78, %r77, %r75;
	max.s32 	%r79, %r78, 0;
	add.s32 	%r80, %r74, -1;
	min.s32 	%r81, %r80, %r76;
	max.s32 	%r82, %r81, 0;
	ld.global.u64 	%rd14, [%rd6];
	cvta.to.global.u64 	%rd15, %rd14;
	mad.lo.s32 	%r83, %r82, %r73, %r79;
	shl.b32 	%r84, %r83, 2;
	cvt.u64.u32 	%rd16, %r84;
	add.s64 	%rd17, %rd15, %rd16;
	ld.global.u8 	%rs6, [%rd17];
	cvt.rn.f32.u16 	%f369, %rs6;
	div.rn.f32 	%f640, %f369, 0f437F0000;
	ld.global.u8 	%rs7, [%rd17+1];
	cvt.rn.f32.u16 	%f370, %rs7;
	div.rn.f32 	%f639, %f370, 0f437F0000;
	ld.global.u8 	%rs8, [%rd17+2];
	cvt.rn.f32.u16 	%f371, %rs8;
	div.rn.f32 	%f638, %f371, 0f437F0000;
$L__BB0_38:
	mul.f32 	%f128, %f202, %f613;
	fma.rn.f32 	%f373, %f203, %f612, %f128;
	mul.f32 	%f129, %f204, %f611;
	add.f32 	%f374, %f129, %f373;
	max.f32 	%f375, %f374, 0f00000000;
	mul.f32 	%f376, %f375, %f640;
	mul.f32 	%f377, %f375, %f639;
	mul.f32 	%f378, %f375, %f638;
	fma.rn.f32 	%f130, %f205, %f640, %f376;
	fma.rn.f32 	%f131, %f205, %f639, %f377;
	fma.rn.f32 	%f132, %f205, %f638, %f378;
	sub.f32 	%f133, %f190, %f616;
	sub.f32 	%f134, %f191, %f615;
	sub.f32 	%f135, %f192, %f614;
	mul.f32 	%f379, %f133, %f133;
	fma.rn.f32 	%f380, %f134, %f134, %f379;
	fma.rn.f32 	%f381, %f135, %f135, %f380;
	sqrt.rn.f32 	%f136, %f381;
	setp.le.f32 	%p57, %f136, 0f3089705F;
	mov.f32 	%f641, 0f00000000;
	mov.f32 	%f642, %f641;
	mov.f32 	%f643, %f641;
	@%p57 bra 	$L__BB0_40;
	max.f32 	%f382, %f136, 0f3089705F;
	rcp.rn.f32 	%f383, %f382;
	mul.f32 	%f641, %f133, %f383;
	mul.f32 	%f642, %f134, %f383;
	mul.f32 	%f643, %f135, %f383;
$L__BB0_40:
	neg.f32 	%f385, %f202;
	neg.f32 	%f386, %f203;
	neg.f32 	%f387, %f204;
	mul.f32 	%f388, %f612, %f386;
	sub.f32 	%f389, %f388, %f128;
	sub.f32 	%f390, %f389, %f129;
	add.f32 	%f391, %f390, %f390;
	mul.f32 	%f392, %f613, %f391;
	mul.f32 	%f393, %f612, %f391;
	mul.f32 	%f394, %f611, %f391;
	sub.f32 	%f395, %f385, %f392;
	sub.f32 	%f396, %f386, %f393;
	sub.f32 	%f397, %f387, %f394;
	mul.f32 	%f398, %f396, %f642;
	fma.rn.f32 	%f399, %f395, %f641, %f398;
	fma.rn.f32 	%f400, %f397, %f643, %f399;
	max.f32 	%f143, %f400, 0f00000000;
	abs.f32 	%f144, %f143;
	setp.eq.f32 	%p58, %f143, 0f3F800000;
	setp.eq.f32 	%p59, %f621, 0f00000000;
	or.pred  	%p60, %p58, %p59;
	mov.f32 	%f644, 0f3F800000;
	@%p60 bra 	$L__BB0_45;
	setp.num.f32 	%p61, %f144, %f144;
	abs.f32 	%f401, %f621;
	setp.num.f32 	%p62, %f401, %f401;
	and.pred  	%p63, %p61, %p62;
	@%p63 bra 	$L__BB0_43;
	add.rn.f32 	%f644, %f143, %f621;
	bra.uni 	$L__BB0_45;
$L__BB0_43:
	setp.lt.f32 	%p64, %f144, 0f00800000;
	mul.f32 	%f403, %f144, 0f4B800000;
	selp.f32 	%f404, %f403, %f144, %p64;
	mov.b32 	%r85, %f404;
	add.s32 	%r86, %r85, -1060439283;
	and.b32  	%r87, %r86, -8388608;
	sub.s32 	%r88, %r85, %r87;
	mov.b32 	%f405, %r88;
	cvt.rn.f32.s32 	%f406, %r87;
	selp.f32 	%f407, 0fC1C00000, 0f00000000, %p64;
	fma.rn.f32 	%f408, %f406, 0f34000000, %f407;
	add.f32 	%f409, %f405, 0fBF800000;
	add.f32 	%f410, %f405, 0f3F800000;
	rcp.approx.ftz.f32 	%f411, %f410;
	add.f32 	%f412, %f409, %f409;
	mul.f32 	%f413, %f412, %f411;
	mul.f32 	%f414, %f413, %f413;
	neg.f32 	%f415, %f413;
	sub.f32 	%f416, %f409, %f413;
	add.f32 	%f417, %f416, %f416;
	fma.rn.f32 	%f418, %f415, %f409, %f417;
	mul.rn.f32 	%f419, %f411, %f418;
	fma.rn.f32 	%f420, %f414, 0f3A2C32E4, 0f3B52E7DB;
	fma.rn.f32 	%f421, %f420, %f414, 0f3C93BB73;
	fma.rn.f32 	%f422, %f421, %f414, 0f3DF6384F;
	mul.rn.f32 	%f423, %f422, %f414;
	fma.rn.f32 	%f424, %f413, 0f3FB8AA3B, %f408;
	mul.f32 	%f425, %f423, 0f40400000;
	sub.f32 	%f426, %f408, %f424;
	fma.rn.f32 	%f427, %f413, 0f3FB8AA3B, %f426;
	fma.rn.f32 	%f428, %f419, 0f3FB8AA3B, %f427;
	fma.rn.f32 	%f429, %f413, 0f32A55E34, %f428;
	fma.rn.f32 	%f430, %f425, %f419, %f429;
	fma.rn.f32 	%f431, %f423, %f413, %f430;
	add.rn.f32 	%f432, %f424, %f431;
	mul.rn.f32 	%f433, %f432, %f621;
	cvt.rni.f32.f32 	%f434, %f433;
	sub.f32 	%f435, %f433, %f434;
	neg.f32 	%f436, %f433;
	fma.rn.f32 	%f437, %f432, %f621, %f436;
	neg.f32 	%f438, %f424;
	add.rn.f32 	%f439, %f432, %f438;
	neg.f32 	%f440, %f439;
	add.rn.f32 	%f441, %f431, %f440;
	fma.rn.f32 	%f442, %f441, %f621, %f437;
	add.f32 	%f443, %f435, %f442;
	setp.gt.f32 	%p65, %f434, 0f00000000;
	selp.b32 	%r89, 0, -2097152000, %p65;
	setp.neu.f32 	%p66, %f143, 0f00000000;
	setp.neu.f32 	%p67, %f144, 0f7F800000;
	setp.lt.f32 	%p68, %f433, 0f00000000;
	selp.f32 	%f444, 0f00000000, 0f7F800000, %p68;
	abs.f32 	%f445, %f433;
	setp.gt.f32 	%p69, %f445, 0f43180000;
	cvt.rzi.s32.f32 	%r90, %f434;
	shl.b32 	%r91, %r90, 23;
	sub.s32 	%r92, %r91, %r89;
	mov.b32 	%f446, %r92;
	add.s32 	%r93, %r89, 2130706432;
	mov.b32 	%f447, %r93;
	fma.rn.f32 	%f448, %f443, 0f391FCB8E, 0f3AAF85ED;
	fma.rn.f32 	%f449, %f448, %f443, 0f3C1D9856;
	fma.rn.f32 	%f450, %f449, %f443, 0f3D6357BB;
	fma.rn.f32 	%f451, %f450, %f443, 0f3E75FDEC;
	fma.rn.f32 	%f452, %f451, %f443, 0f3F317218;
	fma.rn.f32 	%f453, %f452, %f443, 0f3F800000;
	mul.f32 	%f454, %f453, %f447;
	mul.f32 	%f455, %f454, %f446;
	selp.f32 	%f644, %f444, %f455, %p69;
	and.pred  	%p70, %p66, %p67;
	@%p70 bra 	$L__BB0_45;
	mul.f32 	%f456, %f621, 0f3F000000;
	cvt.rzi.f32.f32 	%f457, %f456;
	add.f32 	%f458, %f457, %f457;
	sub.f32 	%f459, %f621, %f458;
	abs.f32 	%f460, %f459;
	setp.neu.f32 	%p71, %f460, 0f3F800000;
	add.f32 	%f461, %f143, %f143;
	mov.b32 	%r94, %f461;
	setp.lt.f32 	%p72, %f621, 0f00000000;
	xor.b32  	%r95, %r94, 2139095040;
	selp.b32 	%r96, %r95, %r94, %p72;
	and.b32  	%r97, %r96, 2147483647;
	selp.b32 	%r98, %r97, %r96, %p71;
	mov.b32 	%f644, %r98;
$L__BB0_45:
	fma.rn.f32 	%f462, %f607, %f644, %f130;
	fma.rn.f32 	%f463, %f607, %f644, %f131;
	fma.rn.f32 	%f464, %f607, %f644, %f132;
	add.f32 	%f653, %f605, %f462;
	add.f32 	%f652, %f604, %f463;
	add.f32 	%f651, %f603, %f464;
	bra.uni 	$L__BB0_71;
$L__BB0_46:
	setp.eq.s32 	%p73, %r49, -1;
	@%p73 bra 	$L__BB0_70;
	abs.f32 	%f465, %f583;
	abs.f32 	%f466, %f581;
	setp.gt.f32 	%p74, %f466, %f465;
	selp.f32 	%f467, %f466, %f465, %p74;
	selp.f32 	%f468, %f465, %f466, %p74;
	div.rn.f32 	%f469, %f468, %f467;
	mul.f32 	%f470, %f469, %f469;
	fma.rn.f32 	%f471, %f470, 0f3B33710B, 0fBC807748;
	fma.rn.f32 	%f472, %f471, %f470, 0f3D2CDAB2;
	fma.rn.f32 	%f473, %f472, %f470, 0fBD992D10;
	fma.rn.f32 	%f474, %f473, %f470, 0f3DD9EA6C;
	fma.rn.f32 	%f475, %f474, %f470, 0fBE117CB1;
	fma.rn.f32 	%f476, %f475, %f470, 0f3E4CBCE0;
	fma.rn.f32 	%f477, %f476, %f470, 0fBEAAAA7D;
	mul.f32 	%f478, %f470, %f477;
	fma.rn.f32 	%f479, %f478, %f469, %f469;
	neg.f32 	%f480, %f479;
	fma.rn.f32 	%f481, 0f3F6EE581, 0f3FD774EB, %f480;
	selp.f32 	%f482, %f481, %f479, %p74;
	selp.f32 	%f483, 0f3F6EE581, 0f3FEEE581, %p74;
	selp.f32 	%f484, %f479, %f480, %p74;
	mov.b32 	%r99, %f583;
	fma.rn.f32 	%f485, %f483, 0f3FD774EB, %f484;
	setp.lt.s32 	%p75, %r99, 0;
	selp.f32 	%f486, %f485, %f482, %p75;
	add.f32 	%f487, %f466, %f465;
	setp.eq.f32 	%p76, %f467, 0f00000000;
	selp.f32 	%f488, 0f40490FDB, 0f00000000, %p75;
	setp.eq.f32 	%p77, %f465, %f466;
	selp.f32 	%f489, 0f4016CBE4, 0f3F490FDB, %p75;
	selp.f32 	%f490, %f489, %f486, %p77;
	selp.f32 	%f491, %f488, %f490, %p76;
	abs.f32 	%f492, %f487;
	setp.nan.f32 	%p78, %f492, %f492;
	copysign.f32 	%f493, %f581, %f491;
	selp.f32 	%f494, %f487, %f493, %p78;
	div.rn.f32 	%f495, %f494, 0f40C90FDB;
	add.f32 	%f152, %f495, 0f3F000000;
	abs.f32 	%f496, %f12;
	fma.rn.f32 	%f497, %f496, 0fBF000000, 0f3F000000;
	rsqrt.approx.ftz.f32 	%f498, %f497;
	mul.f32 	%f499, %f497, %f498;
	mul.f32 	%f500, %f498, 0fBF000000;
	fma.rn.f32 	%f501, %f499, %f500, 0f3F000000;
	fma.rn.f32 	%f502, %f499, %f501, %f499;
	setp.eq.f32 	%p79, %f496, 0f3F800000;
	selp.f32 	%f503, 0f00000000, %f502, %p79;
	setp.gt.f32 	%p80, %f496, 0f3F0F5C29;
	selp.f32 	%f504, %f503, %f496, %p80;
	mul.f32 	%f505, %f504, %f504;
	fma.rn.f32 	%f506, %f505, 0f3D4DD2F7, 0f3C99CA97;
	fma.rn.f32 	%f507, %f506, %f505, 0f3D3F90E8;
	fma.rn.f32 	%f508, %f507, %f505, 0f3D993CCF;
	fma.rn.f32 	%f509, %f508, %f505, 0f3E2AAC04;
	mul.f32 	%f510, %f505, %f509;
	fma.rn.f32 	%f511, %f510, %f504, %f504;
	mul.f32 	%f512, %f511, 0fC0000000;
	fma.rn.f32 	%f513, 0f3F6EE581, 0f3FD774EB, %f512;
	selp.f32 	%f514, %f513, %f511, %p80;
	setp.num.f32 	%p81, %f514, %f514;
	copysign.f32 	%f515, %f12, %f514;
	selp.f32 	%f516, %f515, %f514, %p81;
	div.rn.f32 	%f517, %f516, 0f40490FDB;
	mov.f32 	%f518, 0f3F000000;
	sub.f32 	%f153, %f518, %f517;
	mul.wide.s32 	%rd18, %r49, 16;
	add.s64 	%rd7, %rd1, %rd18;
	abs.f32 	%f647, %f152;
	setp.lt.f32 	%p82, %f647, 0f3F800000;
	@%p82 bra 	$L__BB0_58;
	setp.gtu.f32 	%p83, %f647, 0f4B000000;
	@%p83 bra 	$L__BB0_55;
	mov.f32 	%f519, 0f3F800000;
	div.approx.f32 	%f520, %f647, %f519;
	cvt.rzi.f32.f32 	%f645, %f520;
	sub.f32 	%f156, %f647, %f645;
	mov.b32 	%r31, %f156;
	setp.lt.u32 	%p84, %r31, 1065353216;
	@%p84 bra 	$L__BB0_54;
	setp.lt.u32 	%p85, %r31, -2147483647;
	@%p85 bra 	$L__BB0_52;
	add.f32 	%f524, %f645, 0fBF800000;
	setp.lt.f32 	%p88, %f156, 0fBF800000;
	add.f32 	%f525, %f524, 0fBF800000;
	selp.f32 	%f645, %f525, %f524, %p88;
	bra.uni 	$L__BB0_54;
$L__BB0_52:
	add.f32 	%f645, %f645, 0f3F800000;
	setp.ltu.f32 	%p86, %f156, 0f40000000;
	@%p86 bra 	$L__BB0_54;
	add.f32 	%f521, %f645, 0f3F800000;
	add.f32 	%f522, %f156, 0fC0400000;
	setp.ge.f32 	%p87, %f522, 0f00000000;
	add.f32 	%f523, %f521, 0f3F800000;
	selp.f32 	%f645, %f523, %f521, %p87;
$L__BB0_54:
	sub.f32 	%f647, %f647, %f645;
	bra.uni 	$L__BB0_58;
$L__BB0_55:
	mov.b32 	%r32, %f647;
	and.b32  	%r100, %r32, 8388607;
	or.b32  	%r137, %r100, 1065353216;
	mov.b32 	%f646, %r137;
	and.b32  	%r101, %r32, -8388608;
	add.s32 	%r138, %r101, -1065353216;
	setp.eq.s32 	%p89, %r138, 0;
	@%p89 bra 	$L__BB0_57;
$L__BB0_56:
	min.u32 	%r102, %r138, 192937984;
	add.s32 	%r103, %r137, %r102;
	mov.b32 	%f526, %r103;
	sub.f32 	%f527, %f526, %f526;
	add.f32 	%f528, %f527, %f526;
	sub.f32 	%f529, %f526, %f528;
	mov.f32 	%f530, 0f3F800000;
	fma.rz.f32 	%f531, %f529, %f530, %f528;
	cvt.rzi.f32.f32 	%f532, %f531;
	sub.f32 	%f646, %f526, %f532;
	sub.s32 	%r138, %r138, %r102;
	mov.b32 	%r137, %f646;
	setp.ne.s32 	%p90, %r138, 0;
	setp.ne.s32 	%p91, %r137, 0;
	and.pred  	%p92, %p90, %p91;
	@%p92 bra 	$L__BB0_56;
$L__BB0_57:
	setp.gt.u32 	%p93, %r32, 2139095039;
	selp.f32 	%f534, 0f7FFFFFFF, 0f4B000000, %p93;
	mul.f32 	%f535, %f646, 0f34000000;
	mul.f32 	%f647, %f534, %f535;
$L__BB0_58:
	abs.f32 	%f536, %f647;
	setp.nan.f32 	%p94, %f536, %f536;
	copysign.f32 	%f537, %f152, %f647;
	selp.f32 	%f167, %f647, %f537, %p94;
	abs.f32 	%f650, %f153;
	setp.lt.f32 	%p95, %f650, 0f3F800000;
	@%p95 bra 	$L__BB0_69;
	setp.gtu.f32 	%p96, %f650, 0f4B000000;
	@%p96 bra 	$L__BB0_66;
	mov.f32 	%f538, 0f3F800000;
	div.approx.f32 	%f539, %f650, %f538;
	cvt.rzi.f32.f32 	%f648, %f539;
	sub.f32 	%f170, %f650, %f648;
	mov.b32 	%r39, %f170;
	setp.lt.u32 	%p97, %r39, 1065353216;
	@%p97 bra 	$L__BB0_65;
	setp.lt.u32 	%p98, %r39, -2147483647;
	@%p98 bra 	$L__BB0_63;
	add.f32 	%f543, %f648, 0fBF800000;
	setp.lt.f32 	%p101, %f170, 0fBF800000;
	add.f32 	%f544, %f543, 0fBF800000;
	selp.f32 	%f648, %f544, %f543, %p101;
	bra.uni 	$L__BB0_65;
$L__BB0_63:
	add.f32 	%f648, %f648, 0f3F800000;
	setp.ltu.f32 	%p99, %f170, 0f40000000;
	@%p99 bra 	$L__BB0_65;
	add.f32 	%f540, %f648, 0f3F800000;
	add.f32 	%f541, %f170, 0fC0400000;
	setp.ge.f32 	%p100, %f541, 0f00000000;
	add.f32 	%f542, %f540, 0f3F800000;
	selp.f32 	%f648, %f542, %f540, %p100;
$L__BB0_65:
	sub.f32 	%f650, %f650, %f648;
	bra.uni 	$L__BB0_69;
$L__BB0_66:
	mov.b32 	%r40, %f650;
	and.b32  	%r104, %r40, 8388607;
	or.b32  	%r139, %r104, 1065353216;
	mov.b32 	%f649, %r139;
	and.b32  	%r105, %r40, -8388608;
	add.s32 	%r140, %r105, -1065353216;
	setp.eq.s32 	%p102, %r140, 0;
	@%p102 bra 	$L__BB0_68;
$L__BB0_67:
	min.u32 	%r106, %r140, 192937984;
	add.s32 	%r107, %r139, %r106;
	mov.b32 	%f545, %r107;
	sub.f32 	%f546, %f545, %f545;
	add.f32 	%f547, %f546, %f545;
	sub.f32 	%f548, %f545, %f547;
	mov.f32 	%f549, 0f3F800000;
	fma.rz.f32 	%f550, %f548, %f549, %f547;
	cvt.rzi.f32.f32 	%f551, %f550;
	sub.f32 	%f649, %f545, %f551;
	sub.s32 	%r140, %r140, %r106;
	mov.b32 	%r139, %f649;
	setp.ne.s32 	%p103, %r140, 0;
	setp.ne.s32 	%p104, %r139, 0;
	and.pred  	%p105, %p103, %p104;
	@%p105 bra 	$L__BB0_67;
$L__BB0_68:
	setp.gt.u32 	%p106, %r40, 2139095039;
	selp.f32 	%f553, 0f7FFFFFFF, 0f4B000000, %p106;
	mul.f32 	%f554, %f649, 0f34000000;
	mul.f32 	%f650, %f553, %f554;
$L__BB0_69:
	abs.f32 	%f555, %f650;
	setp.nan.f32 	%p107, %f555, %f555;
	copysign.f32 	%f556, %f153, %f650;
	selp.f32 	%f557, %f650, %f556, %p107;
	setp.lt.f32 	%p108, %f167, 0f00000000;
	add.f32 	%f558, %f167, 0f3F800000;
	selp.f32 	%f559, %f558, %f167, %p108;
	setp.lt.f32 	%p109, %f557, 0f00000000;
	add.f32 	%f560, %f557, 0f3F800000;
	selp.f32 	%f561, %f560, %f557, %p109;
	ld.global.v2.u32 	{%r108, %r109}, [%rd7+8];
	cvt.rn.f32.u32 	%f562, %r108;
	mul.f32 	%f563, %f559, %f562;
	cvt.rzi.s32.f32 	%r110, %f563;
	mov.f32 	%f564, 0f3F800000;
	sub.f32 	%f565, %f564, %f561;
	cvt.rn.f32.u32 	%f566, %r109;
	mul.f32 	%f567, %f565, %f566;
	cvt.rzi.s32.f32 	%r111, %f567;
	add.s32 	%r112, %r108, -1;
	min.s32 	%r113, %r112, %r110;
	max.s32 	%r114, %r113, 0;
	add.s32 	%r115, %r109, -1;
	min.s32 	%r116, %r115, %r111;
	max.s32 	%r117, %r116, 0;
	ld.global.u64 	%rd19, [%rd7];
	cvta.to.global.u64 	%rd20, %rd19;
	mad.lo.s32 	%r118, %r117, %r108, %r114;
	shl.b32 	%r119, %r118, 2;
	cvt.u64.u32 	%rd21, %r119;
	add.s64 	%rd22, %rd20, %rd21;
	ld.global.u8 	%rs9, [%rd22];
	cvt.rn.f32.u16 	%f568, %rs9;
	div.rn.f32 	%f653, %f568, 0f437F0000;
	ld.global.u8 	%rs10, [%rd22+1];
	cvt.rn.f32.u16 	%f569, %rs10;
	div.rn.f32 	%f652, %f569, 0f437F0000;
	ld.global.u8 	%rs11, [%rd22+2];
	cvt.rn.f32.u16 	%f570, %rs11;
	div.rn.f32 	%f651, %f570, 0f437F0000;
	bra.uni 	$L__BB0_71;
$L__BB0_70:
	add.f32 	%f571, %f12, 0f3F800000;
	mul.f32 	%f572, %f571, 0f3F000000;
	mov.f32 	%f573, 0f3F800000;
	sub.f32 	%f574, %f573, %f572;
	fma.rn.f32 	%f653, %f572, 0f3F000000, %f574;
	fma.rn.f32 	%f652, %f572, 0f3F333333, %f574;
	add.f32 	%f651, %f572, %f574;
$L__BB0_71:
	ld.param.u64 	%rd26, [kernel_param_0];
	min.f32 	%f575, %f653, 0f3F800000;
	max.f32 	%f576, %f575, 0f00000000;
	min.f32 	%f577, %f652, 0f3F800000;
	max.f32 	%f578, %f577, 0f00000000;
	min.f32 	%f579, %f651, 0f3F800000;
	max.f32 	%f580, %f579, 0f00000000;
	mad.lo.s32 	%r120, %r47, %r58, %r1;
	mul.lo.s32 	%r121, %r120, 3;
	cvt.f64.f32 	%fd1, %f576;
	mul.f64 	%fd2, %fd1, 0d406FFFF7CED91687;
	cvt.rzi.u32.f64 	%r122, %fd2;
	cvt.s64.s32 	%rd23, %r121;
	cvta.to.global.u64 	%rd24, %rd26;
	add.s64 	%rd25, %rd24, %rd23;
	st.global.u8 	[%rd25], %r122;
	cvt.f64.f32 	%fd3, %f578;
	mul.f64 	%fd4, %fd3, 0d406FFFF7CED91687;
	cvt.rzi.u32.f64 	%r123, %fd4;
	st.global.u8 	[%rd25+1], %r123;
	cvt.f64.f32 	%fd5, %f580;
	mul.f64 	%fd6, %fd5, 0d406FFFF7CED91687;
	cvt.rzi.u32.f64 	%r124, %fd6;
	st.global.u8 	[%rd25+2], %r124;
$L__BB0_72:
	ret;

}


// ===== COMPILED SASS (sm_100) =====

	.target	sm_100

	.elftype	@"ET_EXEC"


//--------------------- .note.nv.tkinfo           --------------------------
	.section	.note.nv.tkinfo,"",@"SHT_NOTE"
	.sectionflags	@"SHF_NOTE_NV_TKINFO"
	.tkinfo
        /*0018*/ 	.word	0x00000002
        /*0030*/ 	.string	""
        /*0030*/ 	.string	"ptxas"
        /*0030*/ 	.string	"Cuda compilation tools, release 13.0, V13.0.88"
        /*0030*/ 	.string	"Build cuda_13.0.r13.0/compiler.36424714_0"
        /*0030*/ 	.string	"-arch sm_100 -m 64 "



//--------------------- .note.nv.cuinfo           --------------------------
	.section	.note.nv.cuinfo,"",@"SHT_NOTE"
	.sectionflags	@"SHF_NOTE_NV_CUINFO"
        /*0018*/ 	.short	0x0002
        /*001a*/ 	.short	0x0064
        /*001c*/ 	.short	0x0082
	.zero		2


//--------------------- .nv.info                  --------------------------
	.section	.nv.info,"",@"SHT_CUDA_INFO"
	.align	4


	//----- nvinfo : EIATTR_REGCOUNT
	.align		4
        /*0000*/ 	.byte	0x04, 0x2f
        /*0002*/ 	.short	(.L_1 - .L_0)
	.align		4
.L_0:
        /*0004*/ 	.word	index@(kernel)
        /*0008*/ 	.word	0x0000002e


	//----- nvinfo : EIATTR_FRAME_SIZE
	.align		4
.L_1:
        /*000c*/ 	.byte	0x04, 0x11
        /*000e*/ 	.short	(.L_3 - .L_2)
	.align		4
.L_2:
        /*0010*/ 	.word	index@($__internal_2_$__cuda_sm3x_div_rn_noftz_f32_slowpath)
        /*0014*/ 	.word	0x00000000


	//----- nvinfo : EIATTR_FRAME_SIZE
	.align		4
.L_3:
        /*0018*/ 	.byte	0x04, 0x11
        /*001a*/ 	.short	(.L_5 - .L_4)
	.align		4
.L_4:
        /*001c*/ 	.word	index@($__internal_1_$__cuda_sm20_sqrt_rn_f32_slowpath)
        /*0020*/ 	.word	0x00000000


	//----- nvinfo : EIATTR_FRAME_SIZE
	.align		4
.L_5:
        /*0024*/ 	.byte	0x04, 0x11
        /*0026*/ 	.short	(.L_7 - .L_6)
	.align		4
.L_6:
        /*0028*/ 	.word	index@($__internal_0_$__cuda_sm20_rcp_rn_f32_slowpath)
        /*002c*/ 	.word	0x00000000


	//----- nvinfo : EIATTR_FRAME_SIZE
	.align		4
.L_7:
        /*0030*/ 	.byte	0x04, 0x11
        /*0032*/ 	.short	(.L_9 - .L_8)
	.align		4
.L_8:
        /*0034*/ 	.word	index@(kernel)
        /*0038*/ 	.word	0x00000000


	//----- nvinfo : EIATTR_MIN_STACK_SIZE
	.align		4
.L_9:
        /*003c*/ 	.byte	0x04, 0x12
        /*003e*/ 	.short	(.L_11 - .L_10)
	.align		4
.L_10:
        /*0040*/ 	.word	index@(kernel)
        /*0044*/ 	.word	0x00000000
.L_11:


//--------------------- .nv.compat                --------------------------
	.section	.nv.compat,"",@"SHT_CUDA_COMPAT_INFO"
	.align	4
        /*0000*/ 	.byte	0x02, 0x09, 0x00, 0x00, 0x02, 0x02, 0x01, 0x00, 0x02, 0x05, 0x05, 0x00, 0x03, 0x07, 0x01, 0x01
        /*0010*/ 	.byte	0x02, 0x03, 0x00, 0x00, 0x02, 0x06, 0x01, 0x00, 0x04, 0x0b, 0x08, 0x00, 0x01, 0x00, 0x00, 0x00
        /*0020*/ 	.byte	0x00, 0x00, 0x00, 0x00


//--------------------- .nv.info.kernel           --------------------------
	.section	.nv.info.kernel,"",@"SHT_CUDA_INFO"
	.sectionflags	@""
	.align	4


	//----- nvinfo : EIATTR_CUDA_API_VERSION
	.align		4
        /*0000*/ 	.byte	0x04, 0x37
        /*0002*/ 	.short	(.L_13 - .L_12)
.L_12:
        /*0004*/ 	.word	0x00000082


	//----- nvinfo : EIATTR_KPARAM_INFO
	.align		4
.L_13:
        /*0008*/ 	.byte	0x04, 0x17
        /*000a*/ 	.short	(.L_15 - .L_14)
.L_14:
        /*000c*/ 	.word	0x00000000
        /*0010*/ 	.short	0x000c
        /*0012*/ 	.short	0x0068
        /*0014*/ 	.byte	0x00, 0xf0, 0x31, 0x00


	//----- nvinfo : EIATTR_KPARAM_INFO
	.align		4
.L_15:
        /*0018*/ 	.byte	0x04, 0x17
        /*001a*/ 	.short	(.L_17 - .L_16)
.L_16:
        /*001c*/ 	.word	0x00000000
        /*0020*/ 	.short	0x000b
        /*0022*/ 	.short	0x005c
        /*0024*/ 	.byte	0x00, 0xf0, 0x31, 0x00


	//----- nvinfo : EIATTR_KPARAM_INFO
	.align		4
.L_17:
        /*0028*/ 	.byte	0x04, 0x17
        /*002a*/ 	.short	(.L_19 - .L_18)
.L_18:
        /*002c*/ 	.word	0x00000000
        /*0030*/ 	.short	0x000a
        /*0032*/ 	.short	0x0058
        /*0034*/ 	.byte	0x00, 0xf0, 0x11, 0x00


	//----- nvinfo : EIATTR_KPARAM_INFO
	.align		4
.L_19:
        /*0038*/ 	.byte	0x04, 0x17
        /*003a*/ 	.short	(.L_21 - .L_20)
.L_20:
        /*003c*/ 	.word	0x00000000
        /*0040*/ 	.short	0x0009
        /*0042*/ 	.short	0x0050
        /*0044*/ 	.byte	0x00, 0xf5, 0x21, 0x00


	//----- nvinfo : EIATTR_KPARAM_INFO
	.align		4
.L_21:
        /*0048*/ 	.byte	0x04, 0x17
        /*004a*/ 	.short	(.L_23 - .L_22)
.L_22:
        /*004c*/ 	.word	0x00000000
        /*0050*/ 	.short	0x0008
        /*0052*/ 	.short	0x0048
        /*0054*/ 	.byte	0x00, 0xf0, 0x11, 0x00


	//----- nvinfo : EIATTR_KPARAM_INFO
	.align		4
.L_23:
        /*0058*/ 	.byte	0x04, 0x17
        /*005a*/ 	.short	(.L_25 - .L_24)
.L_24:
        /*005c*/ 	.word	0x00000000
        /*0060*/ 	.short	0x0007
        /*0062*/ 	.short	0x0040
        /*0064*/ 	.byte	0x00, 0xf5, 0x21, 0x00


	//----- nvinfo : EIATTR_KPARAM_INFO
	.align		4
.L_25:
        /*0068*/ 	.byte	0x04, 0x17
        /*006a*/ 	.short	(.L_27 - .L_26)
.L_26:
        /*006c*/ 	.word	0x00000000
        /*0070*/ 	.short	0x0006
        /*0072*/ 	.short	0x0034
        /*0074*/ 	.byte	0x00, 0xf0, 0x31, 0x00


	//----- nvinfo : EIATTR_KPARAM_INFO
	.align		4
.L_27:
        /*0078*/ 	.byte	0x04, 0x17
        /*007a*/ 	.short	(.L_29 - .L_28)
.L_28:
        /*007c*/ 	.word	0x00000000
        /*0080*/ 	.short	0x0005
        /*0082*/ 	.short	0x0028
        /*0084*/ 	.byte	0x00, 0xf0, 0x31, 0x00


	//----- nvinfo : EIATTR_KPARAM_INFO
	.align		4
.L_29:
        /*0088*/ 	.byte	0x04, 0x17
        /*008a*/ 	.short	(.L_31 - .L_30)
.L_30:
        /*008c*/ 	.word	0x00000000
        /*0090*/ 	.short	0x0004
        /*0092*/ 	.short	0x001c
        /*0094*/ 	.byte	0x00, 0xf0, 0x31, 0x00


	//----- nvinfo : EIATTR_KPARAM_INFO
	.align		4
.L_31:
        /*0098*/ 	.byte	0x04, 0x17
        /*009a*/ 	.short	(.L_33 - .L_32)
.L_32:
        /*009c*/ 	.word	0x00000000
        /*00a0*/ 	.short	0x0003
        /*00a2*/ 	.short	0x0010
        /*00a4*/ 	.byte	0x00, 0xf0, 0x31, 0x00


	//----- nvinfo : EIATTR_KPARAM_INFO
	.align		4
.L_33:
        /*00a8*/ 	.byte	0x04, 0x17
        /*00aa*/ 	.short	(.L_35 - .L_34)
.L_34:
        /*00ac*/ 	.word	0x00000000
        /*00b0*/ 	.short	0x0002
        /*00b2*/ 	.short	0x000c
        /*00b4*/ 	.byte	0x00, 0xf0, 0x11, 0x00


	//----- nvinfo : EIATTR_KPARAM_INFO
	.align		4
.L_35:
        /*00b8*/ 	.byte	0x04, 0x17
        /*00ba*/ 	.short	(.L_37 - .L_36)
.L_36:
        /*00bc*/ 	.word	0x00000000
        /*00c0*/ 	.short	0x0001
        /*00c2*/ 	.short	0x0008
        /*00c4*/ 	.byte	0x00, 0xf0, 0x11, 0x00


	//----- nvinfo : EIATTR_KPARAM_INFO
	.align		4
.L_37:
        /*00c8*/ 	.byte	0x04, 0x17
        /*00ca*/ 	.short	(.L_39 - .L_38)
.L_38:
        /*00cc*/ 	.word	0x00000000
        /*00d0*/ 	.short	0x0000
        /*00d2*/ 	.short	0x0000
        /*00d4*/ 	.byte	0x00, 0xf5, 0x21, 0x00


	//----- nvinfo : EIATTR_SPARSE_MMA_MASK
	.align		4
.L_39:
        /*00d8*/ 	.byte	0x03, 0x50
        /*00da*/ 	.short	0x0000


	//----- nvinfo : EIATTR_MAXREG_COUNT
	.align		4
        /*00dc*/ 	.byte	0x03, 0x1b
        /*00de*/ 	.short	0x00ff


	//----- nvinfo : EIATTR_MERCURY_ISA_VERSION
	.align		4
        /*00e0*/ 	.byte	0x03, 0x5f
        /*00e2*/ 	.short	0x0101


	//----- nvinfo : EIATTR_VRC_CTA_INIT_COUNT
	.align		4
        /*00e4*/ 	.byte	0x02, 0x4a
	.zero		1
	.zero		1


	//----- nvinfo : EIATTR_EXIT_INSTR_OFFSETS
	.align		4
        /*00e8*/ 	.byte	0x04, 0x1c
        /*00ea*/ 	.short	(.L_41 - .L_40)


	//   ....[0]....
.L_40:
        /*00ec*/ 	.word	0x000000c0


	//   ....[1]....
        /*00f0*/ 	.word	0x00004350


	//----- nvinfo : EIATTR_CRS_STACK_SIZE
	.align		4
.L_41:
        /*00f4*/ 	.byte	0x04, 0x1e
        /*00f6*/ 	.short	(.L_43 - .L_42)
.L_42:
        /*00f8*/ 	.word	0x00000000


	//----- nvinfo : EIATTR_CBANK_PARAM_SIZE
	.align		4
.L_43:
        /*00fc*/ 	.byte	0x03, 0x19
        /*00fe*/ 	.short	0x0074


	//----- nvinfo : EIATTR_PARAM_CBANK
	.align		4
        /*0100*/ 	.byte	0x04, 0x0a
        /*0102*/ 	.short	(.L_45 - .L_44)
	.align		4
.L_44:
        /*0104*/ 	.word	index@(.nv.constant0.kernel)
        /*0108*/ 	.short	0x0380
        /*010a*/ 	.short	0x0074


	//----- nvinfo : EIATTR_SW_WAR
	.align		4
.L_45:
        /*010c*/ 	.byte	0x04, 0x36
        /*010e*/ 	.short	(.L_47 - .L_46)
.L_46:
        /*0110*/ 	.word	0x00000008
.L_47:


//--------------------- .nv.callgraph             --------------------------
	.section	.nv.callgraph,"",@"SHT_CUDA_CALLGRAPH"
	.align	4
	.sectionentsize	8
	.align		4
        /*0000*/ 	.word	0x00000000
	.align		4
        /*0004*/ 	.word	0xffffffff
	.align		4
        /*0008*/ 	.word	0x00000000
	.align		4
        /*000c*/ 	.word	0xfffffffe
	.align		4
        /*0010*/ 	.word	0x00000000
	.align		4
        /*0014*/ 	.word	0xfffffffd
	.align		4
        /*0018*/ 	.word	0x00000000
	.align		4
        /*001c*/ 	.word	0xfffffffc


//--------------------- .text.kernel              --------------------------
	.section	.text.kernel,"ax",@progbits
	.align	128
        .global         kernel
        .type           kernel,@function
        .size           kernel,(.L_x_128 - kernel)
        .other          kernel,@"STO_CUDA_ENTRY STV_DEFAULT"
kernel:
.text.kernel:
[----:B------:R-:W-:Y:S01]  /*0000*/  LDC R1, c[0x0][0x37c] ;  /* 0x0000df00ff017b82 */ /* 0x000fe20000000800 */
[----:B------:R-:W0:Y:S07]  /*0010*/  S2R R0, SR_TID.Y ;  /* 0x0000000000007919 */ /* 0x000e2e0000002200 */
[----:B------:R-:W1:Y:S01]  /*0020*/  LDC R6, c[0x0][0x360] ;  /* 0x0000d800ff067b82 */ /* 0x000e620000000800 */
[----:B------:R-:W2:Y:S01]  /*0030*/  LDCU.64 UR6, c[0x0][0x388] ;  /* 0x00007100ff0677ac */ /* 0x000ea20008000a00 */
[----:B------:R-:W1:Y:S06]  /*0040*/  S2R R3, SR_TID.X ;  /* 0x0000000000037919 */ /* 0x000e6c0000002100 */
[----:B------:R-:W0:Y:S08]  /*0050*/  S2UR UR5, SR_CTAID.Y ;  /* 0x00000000000579c3 */ /* 0x000e300000002600 */
[----:B------:R-:W0:Y:S08]  /*0060*/  LDC R5, c[0x0][0x364] ;  /* 0x0000d900ff057b82 */ /* 0x000e300000000800 */
[----:B------:R-:W1:Y:S01]  /*0070*/  S2UR UR4, SR_CTAID.X ;  /* 0x00000000000479c3 */ /* 0x000e620000002500 */
[----:B0-----:R-:W-:-:S05]  /*0080*/  IMAD R5, R5, UR5, R0 ;  /* 0x0000000505057c24 */ /* 0x001fca000f8e0200 */
[----:B--2---:R-:W-:Y:S01]  /*0090*/  ISETP.GE.AND P0, PT, R5, UR7, PT ;  /* 0x0000000705007c0c */ /* 0x004fe2000bf06270 */
[----:B-1----:R-:W-:-:S05]  /*00a0*/  IMAD R6, R6, UR4, R3 ;  /* 0x0000000406067c24 */ /* 0x002fca000f8e0203 */
[----:B------:R-:W-:-:S13]  /*00b0*/  ISETP.GE.OR P0, PT, R6, UR6, P0 ;  /* 0x0000000606007c0c */ /* 0x000fda0008706670 */
[----:B------:R-:W-:Y:S05]  /*00c0*/  @P0 EXIT ;  /* 0x000000000000094d */ /* 0x000fea0003800000 */
[----:B------:R-:W0:Y:S01]  /*00d0*/  LDCU.128 UR4, c[0x0][0x3b0] ;  /* 0x00007600ff0477ac */ /* 0x000e220008000c00 */
[----:B------:R-:W-:Y:S01]  /*00e0*/  I2FP.F32.U32 R2, R5 ;  /* 0x0000000500027245 */ /* 0x000fe20000201000 */
[----:B------:R-:W-:Y:S01]  /*00f0*/  BSSY.RECONVERGENT B0, `(.L_x_0) ;  /* 0x000001e000007945 */ /* 0x000fe20003800200 */
[----:B------:R-:W-:Y:S01]  /*0100*/  I2FP.F32.S32 R0, R6 ;  /* 0x0000000600007245 */ /* 0x000fe20000201400 */
[----:B------:R-:W1:Y:S01]  /*0110*/  LDCU.128 UR8, c[0x0][0x3a0] ;  /* 0x00007400ff0877ac */ /* 0x000e620008000c00 */
[----:B------:R-:W2:Y:S01]  /*0120*/  LDCU.128 UR12, c[0x0][0x390] ;  /* 0x00007200ff0c77ac */ /* 0x000ea20008000c00 */
[C---:B0-----:R-:W-:Y:S01]  /*0130*/  FMUL R7, R2.reuse, UR6 ;  /* 0x0000000602077c20 */ /* 0x041fe20008400000 */
[----:B------:R-:W-:-:S03]  /*0140*/  FMUL R3, R2, UR5 ;  /* 0x0000000502037c20 */ /* 0x000fc60008400000 */
[----:B-1----:R-:W-:Y:S01]  /*0150*/  FFMA R4, R0, UR11, R7 ;  /* 0x0000000b00047c23 */ /* 0x002fe20008000007 */
[----:B------:R-:W-:Y:S01]  /*0160*/  FMUL R7, R2, UR7 ;  /* 0x0000000702077c20 */ /* 0x000fe20008400000 */
[----:B------:R-:W-:Y:S02]  /*0170*/  FFMA R3, R0, UR10, R3 ;  /* 0x0000000a00037c23 */ /* 0x000fe40008000003 */
[----:B------:R-:W-:Y:S01]  /*0180*/  FADD R2, R4, UR8 ;  /* 0x0000000804027e21 */ /* 0x000fe20008000000 */
[----:B------:R-:W-:Y:S01]  /*0190*/  FFMA R7, R0, UR4, R7 ;  /* 0x0000000400077c23 */ /* 0x000fe20008000007 */
[----:B--2---:R-:W-:Y:S02]  /*01a0*/  FADD R3, R3, UR15 ;  /* 0x0000000f03037e21 */ /* 0x004fe40008000000 */
[----:B------:R-:W-:Y:S01]  /*01b0*/  FADD R2, R2, -UR13 ;  /* 0x8000000d02027e21 */ /* 0x000fe20008000000 */
[----:B------:R-:W-:Y:S01]  /*01c0*/  FADD R8, R7, UR9 ;  /* 0x0000000907087e21 */ /* 0x000fe20008000000 */
[----:B------:R-:W-:-:S02]  /*01d0*/  FADD R7, R3, -UR12 ;  /* 0x8000000c03077e21 */ /* 0x000fc40008000000 */
[----:B------:R-:W-:Y:S01]  /*01e0*/  FMUL R0, R2, R2 ;  /* 0x0000000202007220 */ /* 0x000fe20000400000 */
[----:B------:R-:W-:-:S03]  /*01f0*/  FADD R8, R8, -UR14 ;  /* 0x8000000e08087e21 */ /* 0x000fc60008000000 */
[----:B------:R-:W-:-:S04]  /*0200*/  FFMA R3, R7, R7, R0 ;  /* 0x0000000707037223 */ /* 0x000fc80000000000 */
[----:B------:R-:W-:-:S04]  /*0210*/  FFMA R0, R8, R8, R3 ;  /* 0x0000000808007223 */ /* 0x000fc80000000003 */
[----:B------:R0:W1:Y:S01]  /*0220*/  MUFU.RSQ R3, R0 ;  /* 0x0000000000037308 */ /* 0x0000620000001400 */
[----:B------:R-:W-:-:S04]  /*0230*/  IADD3 R4, PT, PT, R0, -0xd000000, RZ ;  /* 0xf300000000047810 */ /* 0x000fc80007ffe0ff */
[----:B------:R-:W-:-:S13]  /*0240*/  ISETP.GT.U32.AND P0, PT, R4, 0x727fffff, PT ;  /* 0x727fffff0400780c */ /* 0x000fda0003f04070 */
[----:B01----:R-:W-:Y:S05]  /*0250*/  @!P0 BRA `(.L_x_1) ;  /* 0x00000000000c8947 */ /* 0x003fea0003800000 */
[----:B------:R-:W-:-:S07]  /*0260*/  MOV R16, 0x280 ;  /* 0x0000028000107802 */ /* 0x000fce0000000f00 */
[----:B------:R-:W-:Y:S05]  /*0270*/  CALL.REL.NOINC `($__internal_1_$__cuda_sm20_sqrt_rn_f32_slowpath) ;  /* 0x00000044000c7944 */ /* 0x000fea0003c00000 */
[----:B------:R-:W-:Y:S05]  /*0280*/  BRA `(.L_x_2) ;  /* 0x0000000000107947 */ /* 0x000fea0003800000 */
.L_x_1:
[----:B------:R-:W-:Y:S01]  /*0290*/  FMUL.FTZ R9, R0, R3 ;  /* 0x0000000300097220 */ /* 0x000fe20000410000 */
[----:B------:R-:W-:-:S03]  /*02a0*/  FMUL.FTZ R3, R3, 0.5 ;  /* 0x3f00000003037820 */ /* 0x000fc60000410000 */
[----:B------:R-:W-:-:S04]  /*02b0*/  FFMA R0, -R9, R9, R0 ;  /* 0x0000000909007223 */ /* 0x000fc80000000100 */
[----:B------:R-:W-:-:S07]  /*02c0*/  FFMA R26, R0, R3, R9 ;  /* 0x00000003001a7223 */ /* 0x000fce0000000009 */
.L_x_2:
[----:B------:R-:W-:Y:S05]  /*02d0*/  BSYNC.RECONVERGENT B0 ;  /* 0x0000000000007941 */ /* 0x000fea0003800200 */
.L_x_0:
[----:B------:R-:W-:Y:S01]  /*02e0*/  FSETP.GTU.AND P0, PT, R26, 9.9999997171806853657e-10, PT ;  /* 0x3089705f1a00780b */ /* 0x000fe20003f0c000 */
[----:B------:R-:W-:Y:S01]  /*02f0*/  BSSY.RECONVERGENT B0, `(.L_x_3) ;  /* 0x0000017000007945 */ /* 0x000fe20003800200 */
[----:B------:R-:W-:Y:S01]  /*0300*/  HFMA2 R38, -RZ, RZ, 0, 0 ;  /* 0x00000000ff267431 */ /* 0x000fe200000001ff */
[----:B------:R-:W-:-:S10]  /*0310*/  CS2R R36, SRZ ;  /* 0x0000000000247805 */ /* 0x000fd4000001ff00 */
[----:B------:R-:W-:Y:S05]  /*0320*/  @!P0 BRA `(.L_x_4) ;  /* 0x00000000004c8947 */ /* 0x000fea0003800000 */
[----:B------:R-:W-:Y:S01]  /*0330*/  FMNMX R26, R26, 9.9999997171806853657e-10, !PT ;  /* 0x3089705f1a1a7809 */ /* 0x000fe20007800000 */
[----:B------:R-:W-:Y:S03]  /*0340*/  BSSY.RECONVERGENT B1, `(.L_x_5) ;  /* 0x000000e000017945 */ /* 0x000fe60003800200 */
[----:B------:R-:W-:-:S04]  /*0350*/  IADD3 R0, PT, PT, R26, 0x1800000, RZ ;  /* 0x018000001a007810 */ /* 0x000fc80007ffe0ff */
[----:B------:R-:W-:-:S04]  /*0360*/  LOP3.LUT R0, R0, 0x7f800000, RZ, 0xc0, !PT ;  /* 0x7f80000000007812 */ /* 0x000fc800078ec0ff */
[----:B------:R-:W-:-:S13]  /*0370*/  ISETP.GT.U32.AND P0, PT, R0, 0x1ffffff, PT ;  /* 0x01ffffff0000780c */ /* 0x000fda0003f04070 */
[----:B------:R-:W-:Y:S05]  /*0380*/  @P0 BRA `(.L_x_6) ;  /* 0x0000000000140947 */ /* 0x000fea0003800000 */
[----:B------:R-:W-:Y:S02]  /*0390*/  MOV R0, R26 ;  /* 0x0000001a00007202 */ /* 0x000fe40000000f00 */
[----:B------:R-:W-:-:S07]  /*03a0*/  MOV R19, 0x3c0 ;  /* 0x000003c000137802 */ /* 0x000fce0000000f00 */
[----:B------:R-:W-:Y:S05]  /*03b0*/  CALL.REL.NOINC `($__internal_0_$__cuda_sm20_rcp_rn_f32_slowpath) ;  /* 0x0000003c00e87944 */ /* 0x000fea0003c00000 */
[----:B------:R-:W-:Y:S01]  /*03c0*/  MOV R37, R4 ;  /* 0x0000000400257202 */ /* 0x000fe20000000f00 */
[----:B------:R-:W-:Y:S06]  /*03d0*/  BRA `(.L_x_7) ;  /* 0x0000000000107947 */ /* 0x000fec0003800000 */
.L_x_6:
[----:B------:R-:W0:Y:S02]  /*03e0*/  MUFU.RCP R37, R26 ;  /* 0x0000001a00257308 */ /* 0x000e240000001000 */
[----:B0-----:R-:W-:-:S04]  /*03f0*/  FFMA R0, R26, R37, -1 ;  /* 0xbf8000001a007423 */ /* 0x001fc80000000025 */
[----:B------:R-:W-:-:S04]  /*0400*/  FADD.FTZ R0, -R0, -RZ ;  /* 0x800000ff00007221 */ /* 0x000fc80000010100 */
[----:B------:R-:W-:-:S07]  /*0410*/  FFMA R37, R37, R0, R37 ;  /* 0x0000000025257223 */ /* 0x000fce0000000025 */
.L_x_7:
[----:B------:R-:W-:Y:S05]  /*0420*/  BSYNC.RECONVERGENT B1 ;  /* 0x0000000000017941 */ /* 0x000fea0003800200 */
.L_x_5:
[-C--:B------:R-:W-:Y:S01]  /*0430*/  FMUL R36, R7, R37.reuse ;  /* 0x0000002507247220 */ /* 0x080fe20000400000 */
[-C--:B------:R-:W-:Y:S01]  /*0440*/  FMUL R38, R2, R37.reuse ;  /* 0x0000002502267220 */ /* 0x080fe20000400000 */
[----:B------:R-:W-:-:S07]  /*0450*/  FMUL R37, R8, R37 ;  /* 0x0000002508257220 */ /* 0x000fce0000400000 */
.L_x_4:
[----:B------:R-:W-:Y:S05]  /*0460*/  BSYNC.RECONVERGENT B0 ;  /* 0x0000000000007941 */ /* 0x000fea0003800200 */
.L_x_3:
[----:B------:R-:W0:Y:S01]  /*0470*/  LDCU UR5, c[0x0][0x3c8] ;  /* 0x00007900ff0577ac */ /* 0x000e220008000800 */
[----:B------:R-:W-:Y:S02]  /*0480*/  PLOP3.LUT P0, PT, PT, PT, PT, 0x80, 0x8 ;  /* 0x000000000008781c */ /* 0x000fe40003f0f070 */
[----:B------:R-:W-:Y:S01]  /*0490*/  MOV R35, 0xffffffff ;  /* 0xffffffff00237802 */ /* 0x000fe20000000f00 */
[----:B------:R-:W1:Y:S01]  /*04a0*/  LDCU.64 UR8, c[0x0][0x358] ;  /* 0x00006b00ff0877ac */ /* 0x000e620008000a00 */
[----:B0-----:R-:W-:-:S09]  /*04b0*/  UISETP.GE.AND UP0, UPT, UR5, 0x1, UPT ;  /* 0x000000010500788c */ /* 0x001fd2000bf06270 */
[----:B-1----:R-:W-:Y:S05]  /*04c0*/  BRA.U !UP0, `(.L_x_8) ;  /* 0x0000000d08287547 */ /* 0x002fea000b800000 */
[----:B------:R-:W0:Y:S01]  /*04d0*/  LDCU.64 UR6, c[0x0][0x3c0] ;  /* 0x00007800ff0677ac */ /* 0x000e220008000a00 */
[----:B------:R-:W-:Y:S01]  /*04e0*/  FMUL R3, R36, R36 ;  /* 0x0000002424037220 */ /* 0x000fe20000400000 */
[----:B------:R-:W-:Y:S02]  /*04f0*/  HFMA2 R33, -RZ, RZ, 32.65625, 4.5359134674072265625e-05 ;  /* 0x501502f9ff217431 */ /* 0x000fe400000001ff */
[----:B------:R-:W-:Y:S01]  /*0500*/  IMAD.MOV.U32 R35, RZ, RZ, -0x1 ;  /* 0xffffffffff237424 */ /* 0x000fe200078e00ff */
[----:B------:R-:W-:Y:S01]  /*0510*/  PRMT R34, RZ, 0x7610, R34 ;  /* 0x00007610ff227816 */ /* 0x000fe20000000022 */
[----:B------:R-:W-:Y:S01]  /*0520*/  FFMA R0, R38, R38, R3 ;  /* 0x0000002626007223 */ /* 0x000fe20000000003 */
[----:B------:R-:W1:Y:S03]  /*0530*/  LDCU UR12, c[0x0][0x398] ;  /* 0x00007300ff0c77ac */ /* 0x000e660008000800 */
[----:B------:R-:W-:Y:S01]  /*0540*/  FFMA R31, R37, R37, R0 ;  /* 0x00000025251f7223 */ /* 0x000fe20000000000 */
[----:B------:R-:W2:Y:S01]  /*0550*/  LDCU.64 UR10, c[0x0][0x390] ;  /* 0x00007200ff0a77ac */ /* 0x000ea20008000a00 */
[----:B------:R-:W-:-:S02]  /*0560*/  UIADD3 UR5, UPT, UPT, -UR5, URZ, URZ ;  /* 0x000000ff05057290 */ /* 0x000fc4000fffe1ff */
[----:B0-----:R-:W-:-:S04]  /*0570*/  UIADD3 UR4, UP0, UPT, UR6, 0x18, URZ ;  /* 0x0000001806047890 */ /* 0x001fc8000ff1e0ff */
[----:B------:R-:W-:Y:S02]  /*0580*/  UIADD3.X UR6, UPT, UPT, URZ, UR7, URZ, UP0, !UPT ;  /* 0x00000007ff067290 */ /* 0x000fe400087fe4ff */
[----:B------:R-:W-:Y:S01]  /*0590*/  MOV R22, UR4 ;  /* 0x0000000400167c02 */ /* 0x000fe20008000f00 */
[----:B------:R-:W-:-:S03]  /*05a0*/  UMOV UR4, URZ ;  /* 0x000000ff00047c82 */ /* 0x000fc60008000000 */
[----:B-1----:R-:W-:-:S07]  /*05b0*/  MOV R23, UR6 ;  /* 0x0000000600177c02 */ /* 0x002fce0008000f00 */
.L_x_34:
[----:B------:R-:W2:Y:S04]  /*05c0*/  LDG.E R29, desc[UR8][R22.64+0x14] ;  /* 0x00001408161d7981 */ /* 0x000ea8000c1e1900 */
[----:B------:R-:W3:Y:S04]  /*05d0*/  LDG.E R32, desc[UR8][R22.64+0x10] ;  /* 0x0000100816207981 */ /* 0x000ee8000c1e1900 */
[----:B------:R-:W4:Y:S04]  /*05e0*/  LDG.E R30, desc[UR8][R22.64+0x18] ;  /* 0x00001808161e7981 */ /* 0x000f28000c1e1900 */
[----:B-----5:R-:W5:Y:S01]  /*05f0*/  LDG.E R28, desc[UR8][R22.64+-0x18] ;  /* 0xffffe808161c7981 */ /* 0x020f62000c1e1900 */
[----:B------:R-:W-:Y:S01]  /*0600*/  UIADD3 UR5, UPT, UPT, UR5, 0x1, URZ ;  /* 0x0000000105057890 */ /* 0x000fe2000fffe0ff */
[----:B------:R-:W-:Y:S03]  /*0610*/  BSSY.RECONVERGENT B0, `(.L_x_9) ;  /* 0x00000ae000007945 */ /* 0x000fe60003800200 */
[----:B------:R-:W-:Y:S01]  /*0620*/  UISETP.NE.AND UP0, UPT, UR5, URZ, UPT ;  /* 0x000000ff0500728c */ /* 0x000fe2000bf05270 */
[----:B--2---:R-:W-:Y:S01]  /*0630*/  FADD R17, -R29, UR11 ;  /* 0x0000000b1d117e21 */ /* 0x004fe20008000100 */
[----:B---3--:R-:W-:-:S03]  /*0640*/  FADD R3, -R32, UR10 ;  /* 0x0000000a20037e21 */ /* 0x008fc60008000100 */
[C---:B------:R-:W-:Y:S01]  /*0650*/  FMUL R4, R17.reuse, R17 ;  /* 0x0000001111047220 */ /* 0x040fe20000400000 */
[----:B------:R-:W-:Y:S01]  /*0660*/  FMUL R17, R17, R38 ;  /* 0x0000002611117220 */ /* 0x000fe20000400000 */
[----:B----4-:R-:W-:Y:S02]  /*0670*/  FADD R0, -R30, UR12 ;  /* 0x0000000c1e007e21 */ /* 0x010fe40008000100 */
[C---:B------:R-:W-:Y:S01]  /*0680*/  FFMA R25, R3.reuse, R3, R4 ;  /* 0x0000000303197223 */ /* 0x040fe20000000004 */
[----:B------:R-:W-:-:S03]  /*0690*/  FFMA R4, R3, R36, R17 ;  /* 0x0000002403047223 */ /* 0x000fc60000000011 */
[C---:B------:R-:W-:Y:S01]  /*06a0*/  FFMA R25, R0.reuse, R0, R25 ;  /* 0x0000000000197223 */ /* 0x040fe20000000019 */
[----:B------:R-:W-:-:S03]  /*06b0*/  FFMA R27, R0, R37, R4 ;  /* 0x00000025001b7223 */ /* 0x000fc60000000004 */
[----:B-----5:R-:W-:-:S04]  /*06c0*/  FFMA R16, -R28, R28, R25 ;  /* 0x0000001c1c107223 */ /* 0x020fc80000000119 */
[----:B------:R-:W-:-:S04]  /*06d0*/  FMUL R16, R31, R16 ;  /* 0x000000101f107220 */ /* 0x000fc80000400000 */
[----:B------:R-:W-:-:S05]  /*06e0*/  FFMA R3, R27, R27, -R16 ;  /* 0x0000001b1b037223 */ /* 0x000fca0000000810 */
[----:B------:R-:W-:-:S13]  /*06f0*/  FSETP.GEU.AND P0, PT, R3, RZ, PT ;  /* 0x000000ff0300720b */ /* 0x000fda0003f0e000 */
[----:B------:R-:W-:Y:S05]  /*0700*/  @!P0 BRA `(.L_x_10) ;  /* 0x0000000800788947 */ /* 0x000fea0003800000 */
[----:B------:R-:W-:Y:S01]  /*0710*/  IADD3 R4, PT, PT, R3, -0xd000000, RZ ;  /* 0xf300000003047810 */ /* 0x000fe20007ffe0ff */
[----:B------:R0:W1:Y:S01]  /*0720*/  MUFU.RSQ R0, R3 ;  /* 0x0000000300007308 */ /* 0x0000620000001400 */
[----:B------:R-:W-:Y:S02]  /*0730*/  BSSY.RECONVERGENT B1, `(.L_x_11) ;  /* 0x000000b000017945 */ /* 0x000fe40003800200 */
[----:B------:R-:W-:-:S13]  /*0740*/  ISETP.GT.U32.AND P0, PT, R4, 0x727fffff, PT ;  /* 0x727fffff0400780c */ /* 0x000fda0003f04070 */
[----:B0-----:R-:W-:Y:S05]  /*0750*/  @!P0 BRA `(.L_x_12) ;  /* 0x0000000000108947 */ /* 0x001fea0003800000 */
[----:B-1----:R-:W-:Y:S02]  /*0760*/  MOV R0, R3 ;  /* 0x0000000300007202 */ /* 0x002fe40000000f00 */
[----:B------:R-:W-:-:S07]  /*0770*/  MOV R16, 0x790 ;  /* 0x0000079000107802 */ /* 0x000fce0000000f00 */
[----:B------:R-:W-:Y:S05]  /*0780*/  CALL.REL.NOINC `($__internal_1_$__cuda_sm20_sqrt_rn_f32_slowpath) ;  /* 0x0000003c00c87944 */ /* 0x000fea0003c00000 */
[----:B------:R-:W-:Y:S05]  /*0790*/  BRA `(.L_x_13) ;  /* 0x0000000000107947 */ /* 0x000fea0003800000 */
.L_x_12:
[----:B-1----:R-:W-:Y:S01]  /*07a0*/  FMUL.FTZ R26, R3, R0 ;  /* 0x00000000031a7220 */ /* 0x002fe20000410000 */
[----:B------:R-:W-:-:S03]  /*07b0*/  FMUL.FTZ R0, R0, 0.5 ;  /* 0x3f00000000007820 */ /* 0x000fc60000410000 */
[----:B------:R-:W-:-:S04]  /*07c0*/  FFMA R3, -R26, R26, R3 ;  /* 0x0000001a1a037223 */ /* 0x000fc80000000103 */
[----:B------:R-:W-:-:S07]  /*07d0*/  FFMA R26, R3, R0, R26 ;  /* 0x00000000031a7223 */ /* 0x000fce000000001a */
.L_x_13:
[----:B------:R-:W-:Y:S05]  /*07e0*/  BSYNC.RECONVERGENT B1 ;  /* 0x0000000000017941 */ /* 0x000fea0003800200 */
.L_x_11:
[----:B------:R-:W0:Y:S01]  /*07f0*/  MUFU.RCP R0, R31 ;  /* 0x0000001f00007308 */ /* 0x000e220000001000 */
[----:B------:R-:W-:Y:S01]  /*0800*/  FADD R3, -R27, -R26 ;  /* 0x8000001a1b037221 */ /* 0x000fe20000000100 */
[----:B------:R-:W-:Y:S06]  /*0810*/  BSSY.RECONVERGENT B3, `(.L_x_14) ;  /* 0x000000b000037945 */ /* 0x000fec0003800200 */
[----:B------:R-:W1:Y:S01]  /*0820*/  FCHK P0, R3, R31 ;  /* 0x0000001f03007302 */ /* 0x000e620000000000 */
[----:B0-----:R-:W-:-:S04]  /*0830*/  FFMA R17, -R31, R0, 1 ;  /* 0x3f8000001f117423 */ /* 0x001fc80000000100 */
[----:B------:R-:W-:-:S04]  /*0840*/  FFMA R0, R0, R17, R0 ;  /* 0x0000001100007223 */ /* 0x000fc80000000000 */
[----:B------:R-:W-:-:S04]  /*0850*/  FFMA R17, R3, R0, RZ ;  /* 0x0000000003117223 */ /* 0x000fc800000000ff */
[----:B------:R-:W-:-:S04]  /*0860*/  FFMA R4, -R31, R17, R3 ;  /* 0x000000111f047223 */ /* 0x000fc80000000103 */
[----:B------:R-:W-:Y:S01]  /*0870*/  FFMA R0, R0, R4, R17 ;  /* 0x0000000400007223 */ /* 0x000fe20000000011 */
[----:B-1----:R-:W-:Y:S06]  /*0880*/  @!P0 BRA `(.L_x_15) ;  /* 0x00000000000c8947 */ /* 0x002fec0003800000 */
[----:B------:R-:W-:Y:S02]  /*0890*/  MOV R0, R31 ;  /* 0x0000001f00007202 */ /* 0x000fe40000000f00 */
[----:B------:R-:W-:-:S07]  /*08a0*/  MOV R4, 0x8c0 ;  /* 0x000008c000047802 */ /* 0x000fce0000000f00 */
[----:B------:R-:W-:Y:S05]  /*08b0*/  CALL.REL.NOINC `($__internal_2_$__cuda_sm3x_div_rn_noftz_f32_slowpath) ;  /* 0x0000003c00d47944 */ /* 0x000fea0003c00000 */
.L_x_15:
[----:B------:R-:W-:Y:S05]  /*08c0*/  BSYNC.RECONVERGENT B3 ;  /* 0x0000000000037941 */ /* 0x000fea0003800200 */
.L_x_14:
[C---:B------:R-:W-:Y:S01]  /*08d0*/  FSETP.GT.AND P0, PT, R0.reuse, R33, PT ;  /* 0x000000210000720b */ /* 0x040fe20003f04000 */
[----:B------:R-:W-:Y:S01]  /*08e0*/  BSSY.RELIABLE B3, `(.L_x_16) ;  /* 0x0000018000037945 */ /* 0x000fe20003800100 */
[----:B------:R-:W-:Y:S01]  /*08f0*/  FSETP.GEU.AND P1, PT, R0, 0.0010000000474974513054, PT ;  /* 0x3a83126f0000780b */ /* 0x000fe20003f2e000 */
[----:B------:R-:W-:-:S12]  /*0900*/  IMAD.MOV.U32 R25, RZ, RZ, R0 ;  /* 0x000000ffff197224 */ /* 0x000fd800078e0000 */
[----:B------:R-:W-:Y:S05]  /*0910*/  @!P0 BRA P1, `(.L_x_17) ;  /* 0x0000000000508947 */ /* 0x000fea0000800000 */
[----:B------:R-:W0:Y:S01]  /*0920*/  MUFU.RCP R0, R31 ;  /* 0x0000001f00007308 */ /* 0x000e220000001000 */
[----:B------:R-:W-:Y:S01]  /*0930*/  FADD R26, -R27, R26 ;  /* 0x0000001a1b1a7221 */ /* 0x000fe20000000100 */
        /* <DEDUP_REMOVED lines=9> */
[----:B------:R-:W-:Y:S02]  /*09d0*/  MOV R0, R31 ;  /* 0x0000001f00007202 */ /* 0x000fe40000000f00 */
[----:B------:R-:W-:-:S07]  /*09e0*/  MOV R4, 0xa00 ;  /* 0x00000a0000047802 */ /* 0x000fce0000000f00 */
[----:B------:R-:W-:Y:S05]  /*09f0*/  CALL.REL.NOINC `($__internal_2_$__cuda_sm3x_div_rn_noftz_f32_slowpath) ;  /* 0x0000003c00847944 */ /* 0x000fea0003c00000 */
.L_x_19:
[----:B------:R-:W-:Y:S05]  /*0a00*/  BSYNC.RECONVERGENT B4 ;  /* 0x0000000000047941 */ /* 0x000fea0003800200 */
.L_x_18:
[----:B------:R-:W-:-:S04]  /*0a10*/  FSETP.GT.AND P0, PT, R0, R33, PT ;  /* 0x000000210000720b */ /* 0x000fc80003f04000 */
[----:B------:R-:W-:-:S13]  /*0a20*/  FSETP.LT.OR P0, PT, R0, 0.0010000000474974513054, P0 ;  /* 0x3a83126f0000780b */ /* 0x000fda0000701400 */
[----:B------:R-:W-:Y:S05]  /*0a30*/  @P0 BREAK.RELIABLE B3 ;  /* 0x0000000000030942 */ /* 0x000fea0003800100 */
[----:B------:R-:W-:Y:S05]  /*0a40*/  @P0 BRA `(.L_x_10) ;  /* 0x0000000400a80947 */ /* 0x000fea0003800000 */
[----:B------:R-:W-:-:S07]  /*0a50*/  MOV R25, R0 ;  /* 0x0000000000197202 */ /* 0x000fce0000000f00 */
.L_x_17:
[----:B------:R-:W-:Y:S05]  /*0a60*/  BSYNC.RELIABLE B3 ;  /* 0x0000000000037941 */ /* 0x000fea0003800100 */
.L_x_16:
[----:B------:R-:W0:Y:S01]  /*0a70*/  MUFU.RCP R9, R28 ;  /* 0x0000001c00097308 */ /* 0x000e220000001000 */
[C---:B------:R-:W-:Y:S01]  /*0a80*/  FFMA R7, R25.reuse, R36, UR10 ;  /* 0x0000000a19077e23 */ /* 0x040fe20008000024 */
[----:B------:R-:W-:Y:S01]  /*0a90*/  FFMA R8, R25, R38, UR11 ;  /* 0x0000000b19087e23 */ /* 0x000fe20008000026 */
[----:B------:R-:W-:Y:S02]  /*0aa0*/  BSSY.RECONVERGENT B3, `(.L_x_20) ;  /* 0x0000010000037945 */ /* 0x000fe40003800200 */
[----:B------:R-:W-:Y:S01]  /*0ab0*/  FADD R3, -R32, R7 ;  /* 0x0000000720037221 */ /* 0x000fe20000000100 */
[----:B------:R-:W-:-:S03]  /*0ac0*/  FADD R29, -R29, R8 ;  /* 0x000000081d1d7221 */ /* 0x000fc60000000100 */
[----:B------:R-:W1:Y:S01]  /*0ad0*/  FCHK P0, R3, R28 ;  /* 0x0000001c03007302 */ /* 0x000e620000000000 */
[----:B0-----:R-:W-:-:S04]  /*0ae0*/  FFMA R0, -R28, R9, 1 ;  /* 0x3f8000001c007423 */ /* 0x001fc80000000109 */
[----:B------:R-:W-:Y:S01]  /*0af0*/  FFMA R0, R9, R0, R9 ;  /* 0x0000000009007223 */ /* 0x000fe20000000009 */
[----:B------:R-:W-:-:S03]  /*0b00*/  FFMA R9, R25, R37, UR12 ;  /* 0x0000000c19097e23 */ /* 0x000fc60008000025 */
[----:B------:R-:W-:-:S04]  /*0b10*/  FFMA R11, R3, R0, RZ ;  /* 0x00000000030b7223 */ /* 0x000fc800000000ff */
[----:B------:R-:W-:-:S04]  /*0b20*/  FFMA R2, -R28, R11, R3 ;  /* 0x0000000b1c027223 */ /* 0x000fc80000000103 */
[----:B------:R-:W-:Y:S01]  /*0b30*/  FFMA R2, R0, R2, R11 ;  /* 0x0000000200027223 */ /* 0x000fe2000000000b */
[----:B------:R-:W-:Y:S01]  /*0b40*/  FADD R11, -R30, R9 ;  /* 0x000000091e0b7221 */ /* 0x000fe20000000100 */
[----:B-1----:R-:W-:Y:S06]  /*0b50*/  @!P0 BRA `(.L_x_21) ;  /* 0x0000000000108947 */ /* 0x002fec0003800000 */
[----:B------:R-:W-:Y:S02]  /*0b60*/  MOV R0, R28 ;  /* 0x0000001c00007202 */ /* 0x000fe40000000f00 */
[----:B------:R-:W-:-:S07]  /*0b70*/  MOV R4, 0xb90 ;  /* 0x00000b9000047802 */ /* 0x000fce0000000f00 */
[----:B------:R-:W-:Y:S05]  /*0b80*/  CALL.REL.NOINC `($__internal_2_$__cuda_sm3x_div_rn_noftz_f32_slowpath) ;  /* 0x0000003c00207944 */ /* 0x000fea0003c00000 */
[----:B------:R-:W-:-:S07]  /*0b90*/  MOV R2, R0 ;  /* 0x0000000000027202 */ /* 0x000fce0000000f00 */
.L_x_21:
[----:B------:R-:W-:Y:S05]  /*0ba0*/  BSYNC.RECONVERGENT B3 ;  /* 0x0000000000037941 */ /* 0x000fea0003800200 */
.L_x_20:
[----:B------:R-:W0:Y:S01]  /*0bb0*/  MUFU.RCP R3, R28 ;  /* 0x0000001c00037308 */ /* 0x000e220000001000 */
[----:B------:R-:W-:Y:S07]  /*0bc0*/  BSSY.RECONVERGENT B3, `(.L_x_22) ;  /* 0x000000d000037945 */ /* 0x000fee0003800200 */
[----:B------:R-:W1:Y:S01]  /*0bd0*/  FCHK P0, R29, R28 ;  /* 0x0000001c1d007302 */ /* 0x000e620000000000 */
[----:B0-----:R-:W-:-:S04]  /*0be0*/  FFMA R0, -R28, R3, 1 ;  /* 0x3f8000001c007423 */ /* 0x001fc80000000103 */
[----:B------:R-:W-:-:S04]  /*0bf0*/  FFMA R13, R3, R0, R3 ;  /* 0x00000000030d7223 */ /* 0x000fc80000000003 */
[----:B------:R-:W-:-:S04]  /*0c00*/  FFMA R10, R29, R13, RZ ;  /* 0x0000000d1d0a7223 */ /* 0x000fc800000000ff */
[----:B------:R-:W-:-:S04]  /*0c10*/  FFMA R3, -R28, R10, R29 ;  /* 0x0000000a1c037223 */ /* 0x000fc8000000011d */
[----:B------:R-:W-:Y:S01]  /*0c20*/  FFMA R10, R13, R3, R10 ;  /* 0x000000030d0a7223 */ /* 0x000fe2000000000a */
[----:B-1----:R-:W-:Y:S06]  /*0c30*/  @!P0 BRA `(.L_x_23) ;  /* 0x0000000000148947 */ /* 0x002fec0003800000 */
[----:B------:R-:W-:Y:S01]  /*0c40*/  MOV R3, R29 ;  /* 0x0000001d00037202 */ /* 0x000fe20000000f00 */
[----:B------:R-:W-:Y:S01]  /*0c50*/  IMAD.MOV.U32 R0, RZ, RZ, R28 ;  /* 0x000000ffff007224 */ /* 0x000fe200078e001c */
[----:B------:R-:W-:-:S07]  /*0c60*/  MOV R4, 0xc80 ;  /* 0x00000c8000047802 */ /* 0x000fce0000000f00 */
[----:B------:R-:W-:Y:S05]  /*0c70*/  CALL.REL.NOINC `($__internal_2_$__cuda_sm3x_div_rn_noftz_f32_slowpath) ;  /* 0x0000003800e47944 */ /* 0x000fea0003c00000 */
[----:B------:R-:W-:-:S07]  /*0c80*/  MOV R10, R0 ;  /* 0x00000000000a7202 */ /* 0x000fce0000000f00 */
.L_x_23:
[----:B------:R-:W-:Y:S05]  /*0c90*/  BSYNC.RECONVERGENT B3 ;  /* 0x0000000000037941 */ /* 0x000fea0003800200 */
.L_x_22:
        /* <DEDUP_REMOVED lines=13> */
[----:B------:R-:W-:-:S07]  /*0d70*/  MOV R12, R0 ;  /* 0x00000000000c7202 */ /* 0x000fce0000000f00 */
.L_x_25:
[----:B------:R-:W-:Y:S05]  /*0d80*/  BSYNC.RECONVERGENT B3 ;  /* 0x0000000000037941 */ /* 0x000fea0003800200 */
.L_x_24:
[----:B------:R-:W-:Y:S01]  /*0d90*/  FMUL R3, R10, R10 ;  /* 0x0000000a0a037220 */ /* 0x000fe20000400000 */
[----:B------:R-:W-:Y:S03]  /*0da0*/  BSSY.RECONVERGENT B1, `(.L_x_26) ;  /* 0x000000f000017945 */ /* 0x000fe60003800200 */
[----:B------:R-:W-:-:S04]  /*0db0*/  FFMA R3, R2, R2, R3 ;  /* 0x0000000202037223 */ /* 0x000fc80000000003 */
[----:B------:R-:W-:-:S04]  /*0dc0*/  FFMA R3, R12, R12, R3 ;  /* 0x0000000c0c037223 */ /* 0x000fc80000000003 */
[----:B------:R0:W1:Y:S01]  /*0dd0*/  MUFU.RSQ R0, R3 ;  /* 0x0000000300007308 */ /* 0x0000620000001400 */
[----:B------:R-:W-:-:S04]  /*0de0*/  IADD3 R4, PT, PT, R3, -0xd000000, RZ ;  /* 0xf300000003047810 */ /* 0x000fc80007ffe0ff */
[----:B------:R-:W-:-:S13]  /*0df0*/  ISETP.GT.U32.AND P0, PT, R4, 0x727fffff, PT ;  /* 0x727fffff0400780c */ /* 0x000fda0003f04070 */
[----:B01----:R-:W-:Y:S05]  /*0e00*/  @!P0 BRA `(.L_x_27) ;  /* 0x0000000000108947 */ /* 0x003fea0003800000 */
[----:B------:R-:W-:Y:S02]  /*0e10*/  MOV R0, R3 ;  /* 0x0000000300007202 */ /* 0x000fe40000000f00 */
[----:B------:R-:W-:-:S07]  /*0e20*/  MOV R16, 0xe40 ;  /* 0x00000e4000107802 */ /* 0x000fce0000000f00 */
[----:B------:R-:W-:Y:S05]  /*0e30*/  CALL.REL.NOINC `($__internal_1_$__cuda_sm20_sqrt_rn_f32_slowpath) ;  /* 0x00000038001c7944 */ /* 0x000fea0003c00000 */
[----:B------:R-:W-:Y:S05]  /*0e40*/  BRA `(.L_x_28) ;  /* 0x0000000000107947 */ /* 0x000fea0003800000 */
.L_x_27:
[----:B------:R-:W-:Y:S01]  /*0e50*/  FMUL.FTZ R26, R3, R0 ;  /* 0x00000000031a7220 */ /* 0x000fe20000410000 */
[----:B------:R-:W-:-:S03]  /*0e60*/  FMUL.FTZ R0, R0, 0.5 ;  /* 0x3f00000000007820 */ /* 0x000fc60000410000 */
[----:B------:R-:W-:-:S04]  /*0e70*/  FFMA R3, -R26, R26, R3 ;  /* 0x0000001a1a037223 */ /* 0x000fc80000000103 */
[----:B------:R-:W-:-:S07]  /*0e80*/  FFMA R26, R3, R0, R26 ;  /* 0x00000000031a7223 */ /* 0x000fce000000001a */
.L_x_28:
[----:B------:R-:W-:Y:S05]  /*0e90*/  BSYNC.RECONVERGENT B1 ;  /* 0x0000000000017941 */ /* 0x000fea0003800200 */
.L_x_26:
[----:B------:R-:W-:Y:S01]  /*0ea0*/  FSETP.GTU.AND P0, PT, R26, 9.9999997171806853657e-10, PT ;  /* 0x3089705f1a00780b */ /* 0x000fe20003f0c000 */
[----:B------:R-:W-:Y:S01]  /*0eb0*/  BSSY.RECONVERGENT B1, `(.L_x_29) ;  /* 0x0000017000017945 */ /* 0x000fe20003800200 */
[----:B------:R-:W-:Y:S01]  /*0ec0*/  IMAD.MOV.U32 R24, RZ, RZ, RZ ;  /* 0x000000ffff187224 */ /* 0x000fe200078e00ff */
        /* <DEDUP_REMOVED lines=13> */
.L_x_32:
[----:B------:R-:W0:Y:S02]  /*0fa0*/  MUFU.RCP R3, R26 ;  /* 0x0000001a00037308 */ /* 0x000e240000001000 */
[----:B0-----:R-:W-:-:S04]  /*0fb0*/  FFMA R0, R26, R3, -1 ;  /* 0xbf8000001a007423 */ /* 0x001fc80000000003 */
[----:B------:R-:W-:-:S04]  /*0fc0*/  FADD.FTZ R0, -R0, -RZ ;  /* 0x800000ff00007221 */ /* 0x000fc80000010100 */
[----:B------:R-:W-:-:S07]  /*0fd0*/  FFMA R3, R3, R0, R3 ;  /* 0x0000000003037223 */ /* 0x000fce0000000003 */
.L_x_33:
[----:B------:R-:W-:Y:S05]  /*0fe0*/  BSYNC.RECONVERGENT B2 ;  /* 0x0000000000027941 */ /* 0x000fea0003800200 */
.L_x_31:
[C---:B------:R-:W-:Y:S01]  /*0ff0*/  FMUL R24, R3.reuse, R2 ;  /* 0x0000000203187220 */ /* 0x040fe20000400000 */
[C---:B------:R-:W-:Y:S01]  /*1000*/  FMUL R21, R3.reuse, R10 ;  /* 0x0000000a03157220 */ /* 0x040fe20000400000 */
[----:B------:R-:W-:-:S07]  /*1010*/  FMUL R20, R3, R12 ;  /* 0x0000000c03147220 */ /* 0x000fce0000400000 */
.L_x_30:
[----:B------:R-:W-:Y:S05]  /*1020*/  BSYNC.RECONVERGENT B1 ;  /* 0x0000000000017941 */ /* 0x000fea0003800200 */
.L_x_29:
[----:B------:R0:W5:Y:S04]  /*1030*/  LDG.E R10, desc[UR8][R22.64+-0x14] ;  /* 0xffffec08160a7981 */ /* 0x000168000c1e1900 */
[----:B------:R0:W5:Y:S04]  /*1040*/  LDG.E R19, desc[UR8][R22.64+-0x10] ;  /* 0xfffff00816137981 */ /* 0x000168000c1e1900 */
[----:B------:R0:W5:Y:S04]  /*1050*/  LDG.E R18, desc[UR8][R22.64+-0xc] ;  /* 0xfffff40816127981 */ /* 0x000168000c1e1900 */
[----:B------:R0:W5:Y:S04]  /*1060*/  LDG.E R2, desc[UR8][R22.64+-0x8] ;  /* 0xfffff80816027981 */ /* 0x000168000c1e1900 */
[----:B------:R0:W5:Y:S04]  /*1070*/  LDG.E R11, desc[UR8][R22.64+-0x4] ;  /* 0xfffffc08160b7981 */ /* 0x000168000c1e1900 */
[----:B------:R0:W5:Y:S04]  /*1080*/  LDG.E R12, desc[UR8][R22.64] ;  /* 0x00000008160c7981 */ /* 0x000168000c1e1900 */
[----:B------:R0:W5:Y:S04]  /*1090*/  LDG.E R13, desc[UR8][R22.64+0x4] ;  /* 0x00000408160d7981 */ /* 0x000168000c1e1900 */
[----:B------:R0:W5:Y:S04]  /*10a0*/  LDG.E R14, desc[UR8][R22.64+0x8] ;  /* 0x00000808160e7981 */ /* 0x000168000c1e1900 */
[----:B------:R0:W5:Y:S01]  /*10b0*/  LDG.E R15, desc[UR8][R22.64+0xc] ;  /* 0x00000c08160f7981 */ /* 0x000162000c1e1900 */
[----:B------:R-:W-:Y:S01]  /*10c0*/  HFMA2 R34, -RZ, RZ, 0, 5.9604644775390625e-08 ;  /* 0x00000001ff227431 */ /* 0x000fe200000001ff */
[----:B------:R-:W-:-:S02]  /*10d0*/  MOV R33, R25 ;  /* 0x0000001900217202 */ /* 0x000fc40000000f00 */
[----:B------:R-:W-:-:S07]  /*10e0*/  MOV R35, UR4 ;  /* 0x0000000400237c02 */ /* 0x000fce0008000f00 */
.L_x_10:
[----:B------:R-:W-:Y:S05]  /*10f0*/  BSYNC.RECONVERGENT B0 ;  /* 0x0000000000007941 */ /* 0x000fea0003800200 */
.L_x_9:
[----:B------:R-:W-:Y:S05]  /*1100*/  WARPSYNC.ALL ;  /* 0x0000000000007948 */ /* 0x000fea0003800000 */
[----:B0-----:R-:W-:Y:S01]  /*1110*/  IADD3 R22, P0, PT, R22, 0x50, RZ ;  /* 0x0000005016167810 */ /* 0x001fe20007f1e0ff */
[----:B------:R-:W-:-:S04]  /*1120*/  UIADD3 UR4, UPT, UPT, UR4, 0x1, URZ ;  /* 0x0000000104047890 */ /* 0x000fc8000fffe0ff */
[----:B------:R-:W-:Y:S01]  /*1130*/  IMAD.X R23, RZ, RZ, R23, P0 ;  /* 0x000000ffff177224 */ /* 0x000fe200000e0617 */
[----:B------:R-:W-:Y:S07]  /*1140*/  BRA.U UP0, `(.L_x_34) ;  /* 0xfffffff5001c7547 */ /* 0x000fee000b83ffff */
[----:B------:R-:W-:-:S04]  /*1150*/  LOP3.LUT P0, RZ, R34, 0xff, RZ, 0xc0, !PT ;  /* 0x000000ff22ff7812 */ /* 0x000fc8000780c0ff */
[----:B------:R-:W-:-:S13]  /*1160*/  PLOP3.LUT P0, PT, P0, PT, PT, 0x8, 0x80 ;  /* 0x000000000080781c */ /* 0x000fda000070e170 */
.L_x_8:
[----:B------:R-:W-:Y:S04]  /*1170*/  BSSY.RECONVERGENT B3, `(.L_x_35) ;  /* 0x0000306000037945 */ /* 0x000fe80003800200 */
[----:B------:R-:W-:Y:S05]  /*1180*/  @P0 BRA `(.L_x_36) ;  /* 0x0000001c006c0947 */ /* 0x000fea0003800000 */
[----:B------:R-:W-:Y:S01]  /*1190*/  ISETP.NE.AND P0, PT, R35, -0x1, PT ;  /* 0xffffffff2300780c */ /* 0x000fe20003f05270 */
[----:B------:R-:W-:Y:S01]  /*11a0*/  BSSY.RECONVERGENT B0, `(.L_x_37) ;  /* 0x000013a000007945 */ /* 0x000fe20003800200 */
[----:B-----5:R-:W-:Y:S02]  /*11b0*/  MOV R23, R2 ;  /* 0x0000000200177202 */ /* 0x020fe40000000f00 */
[----:B------:R-:W-:-:S13]  /*11c0*/  ISETP.EQ.OR P0, PT, R10, -0x1, !P0 ;  /* 0xffffffff0a00780c */ /* 0x000fda0004702670 */
[----:B------:R-:W-:Y:S05]  /*11d0*/  @P0 BRA `(.L_x_38) ;  /* 0x0000001000d80947 */ /* 0x000fea0003800000 */
[----:B------:R-:W0:Y:S02]  /*11e0*/  LDC.64 R26, c[0x0][0x3c0] ;  /* 0x0000f000ff1a7b82 */ /* 0x000e240000000a00 */
[----:B0-----:R-:W-:-:S05]  /*11f0*/  IMAD.WIDE R26, R35, 0x50, R26 ;  /* 0x00000050231a7825 */ /* 0x001fca00078e021a */
[----:B------:R-:W2:Y:S04]  /*1200*/  LDG.E R18, desc[UR8][R26.64+0x28] ;  /* 0x000028081a127981 */ /* 0x000ea8000c1e1900 */
[----:B------:R-:W3:Y:S04]  /*1210*/  LDG.E R0, desc[UR8][R26.64+0x30] ;  /* 0x000030081a007981 */ /* 0x000ee8000c1e1900 */
[----:B------:R-:W4:Y:S01]  /*1220*/  LDG.E R17, desc[UR8][R26.64+0x2c] ;  /* 0x00002c081a117981 */ /* 0x000f22000c1e1900 */
[----:B------:R-:W-:Y:S01]  /*1230*/  BSSY.RECONVERGENT B4, `(.L_x_39) ;  /* 0x0000013000047945 */ /* 0x000fe20003800200 */
[----:B--2---:R-:W-:Y:S01]  /*1240*/  FADD R18, R7, -R18 ;  /* 0x8000001207127221 */ /* 0x004fe20000000000 */
[----:B---3--:R-:W-:Y:S01]  /*1250*/  FADD R19, R9, -R0 ;  /* 0x8000000009137221 */ /* 0x008fe20000000000 */
[----:B----4-:R-:W-:-:S04]  /*1260*/  FADD R2, R8, -R17 ;  /* 0x8000001108027221 */ /* 0x010fc80000000000 */
[----:B------:R-:W-:-:S04]  /*1270*/  FSETP.GT.AND P2, PT, |R19|, |R18|, PT ;  /* 0x400000121300720b */ /* 0x000fc80003f44200 */
[----:B------:R-:W-:Y:S02]  /*1280*/  FSEL R22, |R19|, |R18|, P2 ;  /* 0x4000001213167208 */ /* 0x000fe40001000200 */
[----:B------:R-:W-:Y:S02]  /*1290*/  FSEL R3, |R18|, |R19|, P2 ;  /* 0x4000001312037208 */ /* 0x000fe40001000200 */
[----:B------:R-:W0:Y:S08]  /*12a0*/  MUFU.RCP R23, R22 ;  /* 0x0000001600177308 */ /* 0x000e300000001000 */
        /* <DEDUP_REMOVED lines=10> */
[----:B------:R-:W-:-:S07]  /*1350*/  MOV R4, R0 ;  /* 0x0000000000047202 */ /* 0x000fce0000000f00 */
.L_x_40:
[----:B------:R-:W-:Y:S05]  /*1360*/  BSYNC.RECONVERGENT B4 ;  /* 0x0000000000047941 */ /* 0x000fea0003800200 */
.L_x_39:
[----:B------:R-:W2:Y:S01]  /*1370*/  LDG.E R0, desc[UR8][R26.64] ;  /* 0x000000081a007981 */ /* 0x000ea2000c1e1900 */
[----:B------:R-:W-:Y:S02]  /*1380*/  HFMA2 R16, -RZ, RZ, 0.89990234375, 10328 ;  /* 0x3b33710bff107431 */ /* 0x000fe400000001ff */
[----:B------:R-:W-:Y:S01]  /*1390*/  FMUL R3, R4, R4 ;  /* 0x0000000404037220 */ /* 0x000fe20000400000 */
[C---:B------:R-:W-:Y:S01]  /*13a0*/  ISETP.GE.AND P0, PT, R18.reuse, RZ, PT ;  /* 0x000000ff1200720c */ /* 0x040fe20003f06270 */
[----:B------:R-:W-:Y:S01]  /*13b0*/  BSSY.RECONVERGENT B4, `(.L_x_41) ;  /* 0x0000025000047945 */ /* 0x000fe20003800200 */
[C---:B------:R-:W-:Y:S01]  /*13c0*/  FSETP.NEU.AND P1, PT, |R18|.reuse, |R19|, PT ;  /* 0x400000131200720b */ /* 0x040fe20003f2d200 */
[----:B------:R-:W-:Y:S01]  /*13d0*/  FADD R18, |R18|, |R19| ;  /* 0x4000001312127221 */ /* 0x000fe20000000200 */
[----:B------:R-:W-:-:S04]  /*13e0*/  FFMA R16, R3, R16, -0.015681877732276916504 ;  /* 0xbc80774803107423 */ /* 0x000fc80000000010 */
[----:B------:R-:W-:-:S04]  /*13f0*/  FFMA R16, R3, R16, 0.042200751602649688721 ;  /* 0x3d2cdab203107423 */ /* 0x000fc80000000010 */
[----:B------:R-:W-:-:S04]  /*1400*/  FFMA R16, R3, R16, -0.074792981147766113281 ;  /* 0xbd992d1003107423 */ /* 0x000fc80000000010 */
[----:B------:R-:W-:-:S04]  /*1410*/  FFMA R16, R3, R16, 0.10640415549278259277 ;  /* 0x3dd9ea6c03107423 */ /* 0x000fc80000000010 */
[----:B------:R-:W-:-:S04]  /*1420*/  FFMA R16, R3, R16, -0.14207722246646881104 ;  /* 0xbe117cb103107423 */ /* 0x000fc80000000010 */
[----:B------:R-:W-:-:S04]  /*1430*/  FFMA R16, R3, R16, 0.19993925094604492188 ;  /* 0x3e4cbce003107423 */ /* 0x000fc80000000010 */
[----:B------:R-:W-:-:S04]  /*1440*/  FFMA R16, R3, R16, -0.33333197236061096191 ;  /* 0xbeaaaa7d03107423 */ /* 0x000fc80000000010 */
[----:B------:R-:W-:Y:S01]  /*1450*/  FMUL R3, R3, R16 ;  /* 0x0000001003037220 */ /* 0x000fe20000400000 */
[----:B------:R-:W-:-:S03]  /*1460*/  MOV R16, 0x3f6ee581 ;  /* 0x3f6ee58100107802 */ /* 0x000fc60000000f00 */
[----:B------:R-:W-:-:S04]  /*1470*/  FFMA R3, R3, R4, R4 ;  /* 0x0000000403037223 */ /* 0x000fc80000000004 */
[C---:B------:R-:W-:Y:S01]  /*1480*/  FFMA R4, R16.reuse, 1.6832555532455444336, -R3 ;  /* 0x3fd774eb10047823 */ /* 0x040fe20000000803 */
[----:B------:R-:W-:-:S04]  /*1490*/  FSEL R16, R16, 1.8663789033889770508, P2 ;  /* 0x3feee58110107808 */ /* 0x000fc80001000000 */
[-C--:B------:R-:W-:Y:S02]  /*14a0*/  FSEL R4, R4, R3.reuse, P2 ;  /* 0x0000000304047208 */ /* 0x080fe40001000000 */
[----:B------:R-:W-:Y:S02]  /*14b0*/  FSEL R3, R3, -R3, P2 ;  /* 0x8000000303037208 */ /* 0x000fe40001000000 */
[----:B------:R-:W-:-:S03]  /*14c0*/  FSETP.NEU.AND P2, PT, R22, RZ, PT ;  /* 0x000000ff1600720b */ /* 0x000fc60003f4d000 */
[----:B------:R-:W-:Y:S01]  /*14d0*/  @!P0 FFMA R4, R16, 1.6832555532455444336, R3 ;  /* 0x3fd774eb10048823 */ /* 0x000fe20000000003 */
[----:B------:R-:W-:-:S05]  /*14e0*/  HFMA2 R3, -RZ, RZ, 2.04296875, -15.78125 ;  /* 0x4016cbe4ff037431 */ /* 0x000fca00000001ff */
[----:B------:R-:W-:-:S04]  /*14f0*/  @!P1 FSEL R4, R3, 0.78539818525314331055, !P0 ;  /* 0x3f490fdb03049808 */ /* 0x000fc80004000000 */
[----:B------:R-:W-:Y:S02]  /*1500*/  @!P2 FSEL R4, RZ, 3.1415927410125732422, P0 ;  /* 0x40490fdbff04a808 */ /* 0x000fe40000000000 */
[----:B------:R-:W-:Y:S02]  /*1510*/  FSETP.NAN.AND P0, PT, R18, R18, PT ;  /* 0x000000121200720b */ /* 0x000fe40003f08000 */
[----:B------:R-:W-:-:S04]  /*1520*/  LOP3.LUT R19, R4, 0x80000000, R19, 0xb8, !PT ;  /* 0x8000000004137812 */ /* 0x000fc800078eb813 */
[----:B------:R-:W-:Y:S01]  /*1530*/  FSEL R18, R18, R19, P0 ;  /* 0x0000001312127208 */ /* 0x000fe20000000000 */
[----:B--2---:R-:W0:Y:S08]  /*1540*/  MUFU.RCP R17, R0 ;  /* 0x0000000000117308 */ /* 0x004e300000001000 */
[----:B------:R-:W1:Y:S01]  /*1550*/  FCHK P1, R2, R0 ;  /* 0x0000000002007302 */ /* 0x000e620000020000 */
[----:B0-----:R-:W-:-:S04]  /*1560*/  FFMA R16, -R0, R17, 1 ;  /* 0x3f80000000107423 */ /* 0x001fc80000000111 */
[----:B------:R-:W-:-:S04]  /*1570*/  FFMA R17, R17, R16, R17 ;  /* 0x0000001011117223 */ /* 0x000fc80000000011 */
[----:B------:R-:W-:-:S04]  /*1580*/  FFMA R16, R2, R17, RZ ;  /* 0x0000001102107223 */ /* 0x000fc800000000ff */
[----:B------:R-:W-:-:S04]  /*1590*/  FFMA R3, -R0, R16, R2 ;  /* 0x0000001000037223 */ /* 0x000fc80000000102 */
[----:B------:R-:W-:Y:S01]  /*15a0*/  FFMA R3, R17, R3, R16 ;  /* 0x0000000311037223 */ /* 0x000fe20000000010 */
[----:B-1----:R-:W-:Y:S06]  /*15b0*/  @!P1 BRA `(.L_x_42) ;  /* 0x0000000000109947 */ /* 0x002fec0003800000 */
[----:B------:R-:W-:Y:S01]  /*15c0*/  IMAD.MOV.U32 R3, RZ, RZ, R2 ;  /* 0x000000ffff037224 */ /* 0x000fe200078e0002 */
[----:B------:R-:W-:-:S07]  /*15d0*/  MOV R4, 0x15f0 ;  /* 0x000015f000047802 */ /* 0x000fce0000000f00 */
[----:B------:R-:W-:Y:S05]  /*15e0*/  CALL.REL.NOINC `($__internal_2_$__cuda_sm3x_div_rn_noftz_f32_slowpath) ;  /* 0x0000003000887944 */ /* 0x000fea0003c00000 */
[----:B------:R-:W-:-:S07]  /*15f0*/  MOV R3, R0 ;  /* 0x0000000000037202 */ /* 0x000fce0000000f00 */
.L_x_42:
[----:B------:R-:W-:Y:S05]  /*1600*/  BSYNC.RECONVERGENT B4 ;  /* 0x0000000000047941 */ /* 0x000fea0003800200 */
.L_x_41:
[----:B------:R-:W-:Y:S01]  /*1610*/  HFMA2 R17, -RZ, RZ, 1.75, 0 ;  /* 0x3f000000ff117431 */ /* 0x000fe200000001ff */
[----:B------:R-:W-:Y:S01]  /*1620*/  FMNMX R3, R3, 1, PT ;  /* 0x3f80000003037809 */ /* 0x000fe20003800000 */
[----:B------:R-:W-:Y:S01]  /*1630*/  HFMA2 R16, -RZ, RZ, 1.533203125, -45152 ;  /* 0x3e22f983ff107431 */ /* 0x000fe200000001ff */
[----:B------:R-:W-:Y:S01]  /*1640*/  MOV R19, 0x40c90fdb ;  /* 0x40c90fdb00137802 */ /* 0x000fe20000000f00 */
[----:B------:R-:W-:Y:S01]  /*1650*/  BSSY.RECONVERGENT B4, `(.L_x_43) ;  /* 0x0000025000047945 */ /* 0x000fe20003800200 */
[----:B------:R-:W-:-:S04]  /*1660*/  FMNMX R0, R3, -1, !PT ;  /* 0xbf80000003007809 */ /* 0x000fc80007800000 */
[C---:B------:R-:W-:Y:S01]  /*1670*/  FSETP.NEU.AND P1, PT, |R0|.reuse, 1, PT ;  /* 0x3f8000000000780b */ /* 0x040fe20003f2d200 */
[C---:B------:R-:W-:Y:S01]  /*1680*/  FFMA R2, |R0|.reuse, -R17, 0.5 ;  /* 0x3f00000000027423 */ /* 0x040fe20000000a11 */
[----:B------:R-:W-:Y:S02]  /*1690*/  FSETP.GT.AND P0, PT, |R0|, 0.56000000238418579102, PT ;  /* 0x3f0f5c290000780b */ /* 0x000fe40003f04200 */
[----:B------:R-:W-:Y:S01]  /*16a0*/  MOV R17, 0x3d4dd2f7 ;  /* 0x3d4dd2f700117802 */ /* 0x000fe20000000f00 */
[----:B------:R-:W0:Y:S02]  /*16b0*/  MUFU.RSQ R3, R2 ;  /* 0x0000000200037308 */ /* 0x000e240000001400 */
[----:B0-----:R-:W-:Y:S01]  /*16c0*/  FMUL R4, R2, R3 ;  /* 0x0000000302047220 */ /* 0x001fe20000400000 */
[----:B------:R-:W-:-:S04]  /*16d0*/  FMUL R3, R3, -0.5 ;  /* 0xbf00000003037820 */ /* 0x000fc80000400000 */
[----:B------:R-:W-:-:S04]  /*16e0*/  FFMA R3, R4, R3, 0.5 ;  /* 0x3f00000004037423 */ /* 0x000fc80000000003 */
[----:B------:R-:W-:-:S05]  /*16f0*/  FFMA R3, R4, R3, R4 ;  /* 0x0000000304037223 */ /* 0x000fca0000000004 */
[----:B------:R-:W-:-:S04]  /*1700*/  FSEL R3, R3, RZ, P1 ;  /* 0x000000ff03037208 */ /* 0x000fc80000800000 */
[----:B------:R-:W-:-:S05]  /*1710*/  FSEL R3, R3, |R0|, P0 ;  /* 0x4000000003037208 */ /* 0x000fca0000000000 */
[----:B------:R-:W-:-:S04]  /*1720*/  FMUL R4, R3, R3 ;  /* 0x0000000303047220 */ /* 0x000fc80000400000 */
[----:B------:R-:W-:-:S04]  /*1730*/  FFMA R17, R4, R17, 0.018773360177874565125 ;  /* 0x3c99ca9704117423 */ /* 0x000fc80000000011 */
[----:B------:R-:W-:-:S04]  /*1740*/  FFMA R17, R4, R17, 0.046769052743911743164 ;  /* 0x3d3f90e804117423 */ /* 0x000fc80000000011 */
[----:B------:R-:W-:-:S04]  /*1750*/  FFMA R17, R4, R17, 0.074823014438152313232 ;  /* 0x3d993ccf04117423 */ /* 0x000fc80000000011 */
[----:B------:R-:W-:-:S04]  /*1760*/  FFMA R17, R4, R17, 0.16667181253433227539 ;  /* 0x3e2aac0404117423 */ /* 0x000fc80000000011 */
[----:B------:R-:W-:-:S04]  /*1770*/  FMUL R4, R4, R17 ;  /* 0x0000001104047220 */ /* 0x000fc80000400000 */
[----:B------:R-:W-:Y:S01]  /*1780*/  FFMA R17, R3, R4, R3 ;  /* 0x0000000403117223 */ /* 0x000fe20000000003 */
[----:B------:R-:W-:Y:S01]  /*1790*/  FFMA R3, -R16, R19, 1 ;  /* 0x3f80000010037423 */ /* 0x000fe20000000113 */
[----:B------:R-:W-:Y:S02]  /*17a0*/  HFMA2 R19, -RZ, RZ, 1.857421875, -1409 ;  /* 0x3f6ee581ff137431 */ /* 0x000fe400000001ff */
[----:B------:R-:W-:Y:S01]  /*17b0*/  FMUL R2, R17, -2 ;  /* 0xc000000011027820 */ /* 0x000fe20000400000 */
[----:B------:R-:W-:Y:S01]  /*17c0*/  FFMA R4, R3, -R16, -0.15915493667125701904 ;  /* 0xbe22f98303047423 */ /* 0x000fe20000000810 */
[----:B------:R-:W-:-:S04]  /*17d0*/  FADD R3, R18, 3.1415927410125732422 ;  /* 0x40490fdb12037421 */ /* 0x000fc80000000000 */
[----:B------:R-:W-:Y:S01]  /*17e0*/  FFMA R16, R3, R4, RZ ;  /* 0x0000000403107223 */ /* 0x000fe200000000ff */
[----:B------:R-:W-:Y:S01]  /*17f0*/  @P0 FFMA R17, R19, 1.6832555532455444336, R2 ;  /* 0x3fd774eb13110823 */ /* 0x000fe20000000002 */
[----:B------:R-:W0:Y:S02]  /*1800*/  FCHK P0, R3, -6.2831854820251464844 ;  /* 0xc0c90fdb03007902 */ /* 0x000e240000000000 */
[----:B------:R-:W-:Y:S02]  /*1810*/  FFMA R19, R16, 6.2831854820251464844, R3 ;  /* 0x40c90fdb10137823 */ /* 0x000fe40000000003 */
[C---:B------:R-:W-:Y:S02]  /*1820*/  FSETP.NAN.AND P1, PT, R17.reuse, R17, PT ;  /* 0x000000111100720b */ /* 0x040fe40003f28000 */
[----:B------:R-:W-:Y:S01]  /*1830*/  LOP3.LUT R2, R17, 0x80000000, R0, 0xb8, !PT ;  /* 0x8000000011027812 */ /* 0x000fe200078eb800 */
[----:B------:R-:W-:-:S03]  /*1840*/  FFMA R0, R4, R19, R16 ;  /* 0x0000001304007223 */ /* 0x000fc60000000010 */
[----:B------:R-:W-:Y:S01]  /*1850*/  FSEL R2, R2, R17, !P1 ;  /* 0x0000001102027208 */ /* 0x000fe20004800000 */
[----:B0-----:R-:W-:Y:S06]  /*1860*/  @!P0 BRA `(.L_x_44) ;  /* 0x00000000000c8947 */ /* 0x001fec0003800000 */
[----:B------:R-:W-:Y:S01]  /*1870*/  IMAD.MOV.U32 R0, RZ, RZ, -0x3f36f025 ;  /* 0xc0c90fdbff007424 */ /* 0x000fe200078e00ff */
[----:B------:R-:W-:-:S07]  /*1880*/  MOV R4, 0x18a0 ;  /* 0x000018a000047802 */ /* 0x000fce0000000f00 */
[----:B------:R-:W-:Y:S05]  /*1890*/  CALL.REL.NOINC `($__internal_2_$__cuda_sm3x_div_rn_noftz_f32_slowpath) ;  /* 0x0000002c00dc7944 */ /* 0x000fea0003c00000 */
.L_x_44:
[----:B------:R-:W-:Y:S05]  /*18a0*/  BSYNC.RECONVERGENT B4 ;  /* 0x0000000000047941 */ /* 0x000fea0003800200 */
.L_x_43:
[----:B------:R-:W-:Y:S01]  /*18b0*/  HFMA2 R4, -RZ, RZ, 2.142578125, 0.0004794597625732421875 ;  /* 0x40490fdbff047431 */ /* 0x000fe200000001ff */
[----:B------:R-:W-:Y:S01]  /*18c0*/  MOV R17, 0x3ea2f983 ;  /* 0x3ea2f98300117802 */ /* 0x000fe20000000f00 */
[----:B------:R-:W-:Y:S01]  /*18d0*/  FADD R3, R2, 1.5707963705062866211 ;  /* 0x3fc90fdb02037421 */ /* 0x000fe20000000000 */
[----:B------:R-:W-:Y:S01]  /*18e0*/  BSSY.RECONVERGENT B4, `(.L_x_45) ;  /* 0x000000c000047945 */ /* 0x000fe20003800200 */
[----:B------:R-:W-:Y:S02]  /*18f0*/  FADD R2, R0, 1 ;  /* 0x3f80000000027421 */ /* 0x000fe40000000000 */
[----:B------:R-:W0:Y:S01]  /*1900*/  FCHK P0, R3, 3.1415927410125732422 ;  /* 0x40490fdb03007902 */ /* 0x000e220000000000 */
[----:B------:R-:W-:-:S04]  /*1910*/  FFMA R4, R17, -R4, 1 ;  /* 0x3f80000011047423 */ /* 0x000fc80000000804 */
[----:B------:R-:W-:-:S04]  /*1920*/  FFMA R4, R4, R17, 0.31830987334251403809 ;  /* 0x3ea2f98304047423 */ /* 0x000fc80000000011 */
[----:B------:R-:W-:-:S04]  /*1930*/  FFMA R16, R3, R4, RZ ;  /* 0x0000000403107223 */ /* 0x000fc800000000ff */
[----:B------:R-:W-:-:S04]  /*1940*/  FFMA R17, R16, -3.1415927410125732422, R3 ;  /* 0xc0490fdb10117823 */ /* 0x000fc80000000003 */
[----:B------:R-:W-:Y:S01]  /*1950*/  FFMA R0, R4, R17, R16 ;  /* 0x0000001104007223 */ /* 0x000fe20000000010 */
[----:B0-----:R-:W-:Y:S06]  /*1960*/  @!P0 BRA `(.L_x_46) ;  /* 0x00000000000c8947 */ /* 0x001fec0003800000 */
[----:B------:R-:W-:Y:S02]  /*1970*/  MOV R0, 0x40490fdb ;  /* 0x40490fdb00007802 */ /* 0x000fe40000000f00 */
[----:B------:R-:W-:-:S07]  /*1980*/  MOV R4, 0x19a0 ;  /* 0x000019a000047802 */ /* 0x000fce0000000f00 */
[----:B------:R-:W-:Y:S05]  /*1990*/  CALL.REL.NOINC `($__internal_2_$__cuda_sm3x_div_rn_noftz_f32_slowpath) ;  /* 0x0000002c009c7944 */ /* 0x000fea0003c00000 */
.L_x_46:
[----:B------:R-:W-:Y:S05]  /*19a0*/  BSYNC.RECONVERGENT B4 ;  /* 0x0000000000047941 */ /* 0x000fea0003800200 */
.L_x_45:
[----:B------:R-:W0:Y:S01]  /*19b0*/  LDC.64 R16, c[0x0][0x3d0] ;  /* 0x0000f400ff107b82 */ /* 0x000e220000000a00 */
[C---:B------:R-:W-:Y:S01]  /*19c0*/  FSETP.GEU.AND P0, PT, |R2|.reuse, 1, PT ;  /* 0x3f8000000200780b */ /* 0x040fe20003f0e200 */
[----:B------:R-:W-:Y:S01]  /*19d0*/  BSSY.RECONVERGENT B1, `(.L_x_47) ;  /* 0x0000034000017945 */ /* 0x000fe20003800200 */
[----:B------:R-:W-:Y:S01]  /*19e0*/  FADD R3, |R2|, -RZ ;  /* 0x800000ff02037221 */ /* 0x000fe20000000200 */
[----:B0-----:R-:W-:-:S10]  /*19f0*/  IMAD.WIDE.U32 R16, R10, 0x10, R16 ;  /* 0x000000100a107825 */ /* 0x001fd400078e0010 */
[----:B------:R-:W-:Y:S05]  /*1a00*/  @!P0 BRA `(.L_x_48) ;  /* 0x0000000000c08947 */ /* 0x000fea0003800000 */
[----:B------:R-:W-:-:S13]  /*1a10*/  FSETP.GTU.AND P0, PT, R3, 8388608, PT ;  /* 0x4b0000000300780b */ /* 0x000fda0003f0c000 */
[----:B------:R-:W-:Y:S05]  /*1a20*/  @P0 BRA `(.L_x_49) ;  /* 0x0000000000540947 */ /* 0x000fea0003800000 */
[----:B------:R-:W0:Y:S01]  /*1a30*/  FRND.TRUNC R4, R3 ;  /* 0x0000000300047307 */ /* 0x000e22000020d000 */
[----:B------:R-:W-:Y:S01]  /*1a40*/  BSSY.RECONVERGENT B2, `(.L_x_50) ;  /* 0x0000011000027945 */ /* 0x000fe20003800200 */
[----:B0-----:R-:W-:-:S05]  /*1a50*/  FADD R10, R3, -R4 ;  /* 0x80000004030a7221 */ /* 0x001fca0000000000 */
[----:B------:R-:W-:-:S13]  /*1a60*/  ISETP.GE.U32.AND P0, PT, R10, 0x3f800000, PT ;  /* 0x3f8000000a00780c */ /* 0x000fda0003f06070 */
[----:B------:R-:W-:Y:S05]  /*1a70*/  @!P0 BRA `(.L_x_51) ;  /* 0x0000000000348947 */ /* 0x000fea0003800000 */
[----:B------:R-:W-:-:S04]  /*1a80*/  ISETP.GE.U32.AND P0, PT, R10, -0x7fffffff, PT ;  /* 0x800000010a00780c */ /* 0x000fc80003f06070 */
[----:B------:R-:W-:-:S09]  /*1a90*/  FSETP.GEU.OR P1, PT, R10, -1, !P0 ;  /* 0xbf8000000a00780b */ /* 0x000fd2000472e400 */
[----:B------:R-:W-:-:S04]  /*1aa0*/  @P0 FADD R18, R4, -1 ;  /* 0xbf80000004120421 */ /* 0x000fc80000000000 */
[----:B------:R-:W-:-:S05]  /*1ab0*/  @!P1 FADD R18, R18, -1 ;  /* 0xbf80000012129421 */ /* 0x000fca0000000000 */
[----:B------:R-:W-:Y:S01]  /*1ac0*/  @P0 MOV R4, R18 ;  /* 0x0000001200040202 */ /* 0x000fe20000000f00 */
[----:B------:R-:W-:Y:S06]  /*1ad0*/  @P0 BRA `(.L_x_51) ;  /* 0x00000000001c0947 */ /* 0x000fec0003800000 */
[----:B------:R-:W-:Y:S01]  /*1ae0*/  FSETP.GE.AND P0, PT, R10, 2, PT ;  /* 0x400000000a00780b */ /* 0x000fe20003f06000 */
[----:B------:R-:W-:-:S12]  /*1af0*/  FADD R4, R4, 1 ;  /* 0x3f80000004047421 */ /* 0x000fd80000000000 */
[----:B------:R-:W-:-:S05]  /*1b00*/  @P0 FADD R10, R10, -3 ;  /* 0xc04000000a0a0421 */ /* 0x000fca0000000000 */
[----:B------:R-:W-:Y:S01]  /*1b10*/  FSETP.GE.AND P1, PT, R10, RZ, P0 ;  /* 0x000000ff0a00720b */ /* 0x000fe20000726000 */
[----:B------:R-:W-:-:S12]  /*1b20*/  @P0 FADD R10, R4, 1 ;  /* 0x3f800000040a0421 */ /* 0x000fd80000000000 */
[----:B------:R-:W-:-:S05]  /*1b30*/  @P1 FADD R10, R10, 1 ;  /* 0x3f8000000a0a1421 */ /* 0x000fca0000000000 */
[----:B------:R-:W-:-:S07]  /*1b40*/  @P0 MOV R4, R10 ;  /* 0x0000000a00040202 */ /* 0x000fce0000000f00 */
.L_x_51:
[----:B------:R-:W-:Y:S05]  /*1b50*/  BSYNC.RECONVERGENT B2 ;  /* 0x0000000000027941 */ /* 0x000fea0003800200 */
.L_x_50:
[----:B------:R-:W-:Y:S01]  /*1b60*/  FADD R3, R3, -R4 ;  /* 0x8000000403037221 */ /* 0x000fe20000000000 */
[----:B------:R-:W-:Y:S06]  /*1b70*/  BRA `(.L_x_48) ;  /* 0x0000000000647947 */ /* 0x000fec0003800000 */
.L_x_49:
[C---:B------:R-:W-:Y:S01]  /*1b80*/  LOP3.LUT R4, R3.reuse, 0xff800000, RZ, 0xc0, !PT ;  /* 0xff80000003047812 */ /* 0x040fe200078ec0ff */
[----:B------:R-:W-:Y:S01]  /*1b90*/  IMAD.MOV.U32 R22, RZ, RZ, 0x7fffffff ;  /* 0x7fffffffff167424 */ /* 0x000fe200078e00ff */
[C---:B------:R-:W-:Y:S01]  /*1ba0*/  ISETP.GT.U32.AND P0, PT, R3.reuse, 0x7f7fffff, PT ;  /* 0x7f7fffff0300780c */ /* 0x040fe20003f04070 */
[----:B------:R-:W-:Y:S01]  /*1bb0*/  BSSY.RECONVERGENT B2, `(.L_x_52) ;  /* 0x0000013000027945 */ /* 0x000fe20003800200 */
[----:B------:R-:W-:Y:S02]  /*1bc0*/  IADD3 R10, PT, PT, R4, -0x3f800000, RZ ;  /* 0xc0800000040a7810 */ /* 0x000fe40007ffe0ff */
[----:B------:R-:W-:Y:S02]  /*1bd0*/  LOP3.LUT R4, R3, 0x7fffff, RZ, 0xc0, !PT ;  /* 0x007fffff03047812 */ /* 0x000fe400078ec0ff */
[----:B------:R-:W-:Y:S02]  /*1be0*/  ISETP.NE.AND P1, PT, R10, RZ, PT ;  /* 0x000000ff0a00720c */ /* 0x000fe40003f25270 */
[----:B------:R-:W-:-:S02]  /*1bf0*/  LOP3.LUT R4, R4, 0x3f800000, RZ, 0xfc, !PT ;  /* 0x3f80000004047812 */ /* 0x000fc400078efcff */
[----:B------:R-:W-:-:S09]  /*1c00*/  FSEL R22, R22, 8388608, P0 ;  /* 0x4b00000016167808 */ /* 0x000fd20000000000 */
[----:B------:R-:W-:Y:S05]  /*1c10*/  @!P1 BRA `(.L_x_53) ;  /* 0x0000000000309947 */ /* 0x000fea0003800000 */
.L_x_54:
[----:B------:R-:W-:-:S04]  /*1c20*/  VIMNMX.U32 R3, PT, PT, R10, 0xb800000, PT ;  /* 0x0b8000000a037848 */ /* 0x000fc80003fe0000 */
[C---:B------:R-:W-:Y:S02]  /*1c30*/  IADD3 R4, PT, PT, R3.reuse, R4, RZ ;  /* 0x0000000403047210 */ /* 0x040fe40007ffe0ff */
[----:B------:R-:W-:-:S03]  /*1c40*/  IADD3 R10, PT, PT, -R3, R10, RZ ;  /* 0x0000000a030a7210 */ /* 0x000fc60007ffe1ff */
[----:B------:R-:W-:Y:S01]  /*1c50*/  FADD R19, R4, -R4 ;  /* 0x8000000404137221 */ /* 0x000fe20000000000 */
[----:B------:R-:W-:-:S03]  /*1c60*/  ISETP.NE.AND P1, PT, R10, RZ, PT ;  /* 0x000000ff0a00720c */ /* 0x000fc60003f25270 */
[----:B------:R-:W-:-:S04]  /*1c70*/  FADD R19, R4, R19 ;  /* 0x0000001304137221 */ /* 0x000fc80000000000 */
[----:B------:R-:W-:-:S04]  /*1c80*/  FADD R18, R4, -R19 ;  /* 0x8000001304127221 */ /* 0x000fc80000000000 */
[----:B------:R-:W-:-:S04]  /*1c90*/  FFMA.RZ R18, R18, 1, R19 ;  /* 0x3f80000012127823 */ /* 0x000fc8000000c013 */
[----:B------:R-:W0:Y:S02]  /*1ca0*/  FRND.TRUNC R19, R18 ;  /* 0x0000001200137307 */ /* 0x000e24000020d000 */
[----:B0-----:R-:W-:-:S05]  /*1cb0*/  FADD R4, R4, -R19 ;  /* 0x8000001304047221 */ /* 0x001fca0000000000 */
[----:B------:R-:W-:-:S13]  /*1cc0*/  ISETP.NE.AND P0, PT, R4, RZ, PT ;  /* 0x000000ff0400720c */ /* 0x000fda0003f05270 */
[----:B------:R-:W-:Y:S05]  /*1cd0*/  @P0 BRA P1, `(.L_x_54) ;  /* 0xfffffffc00d00947 */ /* 0x000fea000083ffff */
.L_x_53:
[----:B------:R-:W-:Y:S05]  /*1ce0*/  BSYNC.RECONVERGENT B2 ;  /* 0x0000000000027941 */ /* 0x000fea0003800200 */
.L_x_52:
[----:B------:R-:W-:-:S04]  /*1cf0*/  FMUL R3, R4, 1.1920928955078125e-07 ;  /* 0x3400000004037820 */ /* 0x000fc80000400000 */
[----:B------:R-:W-:-:S07]  /*1d00*/  FMUL R3, R22, R3 ;  /* 0x0000000316037220 */ /* 0x000fce0000400000 */
.L_x_48:
[----:B------:R-:W-:Y:S05]  /*1d10*/  BSYNC.RECONVERGENT B1 ;  /* 0x0000000000017941 */ /* 0x000fea0003800200 */
.L_x_47:
[C---:B------:R-:W-:Y:S01]  /*1d20*/  FSETP.GEU.AND P1, PT, |R0|.reuse, 1, PT ;  /* 0x3f8000000000780b */ /* 0x040fe20003f2e200 */
[----:B------:R-:W-:Y:S01]  /*1d30*/  BSSY.RECONVERGENT B1, `(.L_x_55) ;  /* 0x0000036000017945 */ /* 0x000fe20003800200 */
[C---:B------:R-:W-:Y:S01]  /*1d40*/  FSETP.NAN.AND P0, PT, |R3|.reuse, |R3|, PT ;  /* 0x400000030300720b */ /* 0x040fe20003f08200 */
[----:B------:R-:W-:Y:S01]  /*1d50*/  FADD R23, |R0|, -RZ ;  /* 0x800000ff00177221 */ /* 0x000fe20000000200 */
[----:B------:R-:W-:-:S04]  /*1d60*/  LOP3.LUT R2, R3, 0x80000000, R2, 0xb8, !PT ;  /* 0x8000000003027812 */ /* 0x000fc800078eb802 */
[----:B------:R-:W-:-:S05]  /*1d70*/  FSEL R4, R3, R2, P0 ;  /* 0x0000000203047208 */ /* 0x000fca0000000000 */
        /* <DEDUP_REMOVED lines=21> */
.L_x_59:
[----:B------:R-:W-:Y:S05]  /*1ed0*/  BSYNC.RECONVERGENT B2 ;  /* 0x0000000000027941 */ /* 0x000fea0003800200 */
.L_x_58:
[----:B------:R-:W-:Y:S01]  /*1ee0*/  FADD R23, R23, -R2 ;  /* 0x8000000217177221 */ /* 0x000fe20000000000 */
[----:B------:R-:W-:Y:S06]  /*1ef0*/  BRA `(.L_x_56) ;  /* 0x0000000000647947 */ /* 0x000fec0003800000 */
.L_x_57:
[C---:B------:R-:W-:Y:S01]  /*1f00*/  LOP3.LUT R2, R23.reuse, 0xff800000, RZ, 0xc0, !PT ;  /* 0xff80000017027812 */ /* 0x040fe200078ec0ff */
[----:B------:R-:W-:Y:S01]  /*1f10*/  BSSY.RECONVERGENT B2, `(.L_x_60) ;  /* 0x0000015000027945 */ /* 0x000fe20003800200 */
[C---:B------:R-:W-:Y:S02]  /*1f20*/  ISETP.GT.U32.AND P0, PT, R23.reuse, 0x7f7fffff, PT ;  /* 0x7f7fffff1700780c */ /* 0x040fe40003f04070 */
[----:B------:R-:W-:Y:S02]  /*1f30*/  IADD3 R3, PT, PT, R2, -0x3f800000, RZ ;  /* 0xc080000002037810 */ /* 0x000fe40007ffe0ff */
[----:B------:R-:W-:Y:S02]  /*1f40*/  LOP3.LUT R2, R23, 0x7fffff, RZ, 0xc0, !PT ;  /* 0x007fffff17027812 */ /* 0x000fe400078ec0ff */
[----:B------:R-:W-:Y:S02]  /*1f50*/  ISETP.NE.AND P1, PT, R3, RZ, PT ;  /* 0x000000ff0300720c */ /* 0x000fe40003f25270 */
[----:B------:R-:W-:-:S02]  /*1f60*/  MOV R23, 0x7fffffff ;  /* 0x7fffffff00177802 */ /* 0x000fc40000000f00 */
[----:B------:R-:W-:Y:S02]  /*1f70*/  LOP3.LUT R2, R2, 0x3f800000, RZ, 0xfc, !PT ;  /* 0x3f80000002027812 */ /* 0x000fe400078efcff */
[----:B------:R-:W-:-:S07]  /*1f80*/  FSEL R23, R23, 8388608, P0 ;  /* 0x4b00000017177808 */ /* 0x000fce0000000000 */
[----:B------:R-:W-:Y:S05]  /*1f90*/  @!P1 BRA `(.L_x_61) ;  /* 0x0000000000309947 */ /* 0x000fea0003800000 */
.L_x_62:
[----:B------:R-:W-:-:S04]  /*1fa0*/  VIMNMX.U32 R10, PT, PT, R3, 0xb800000, PT ;  /* 0x0b800000030a7848 */ /* 0x000fc80003fe0000 */
[C---:B------:R-:W-:Y:S01]  /*1fb0*/  IADD3 R3, PT, PT, -R10.reuse, R3, RZ ;  /* 0x000000030a037210 */ /* 0x040fe20007ffe1ff */
[----:B------:R-:W-:-:S03]  /*1fc0*/  IMAD.IADD R2, R10, 0x1, R2 ;  /* 0x000000010a027824 */ /* 0x000fc600078e0202 */
[----:B------:R-:W-:Y:S01]  /*1fd0*/  ISETP.NE.AND P1, PT, R3, RZ, PT ;  /* 0x000000ff0300720c */ /* 0x000fe20003f25270 */
[----:B------:R-:W-:-:S04]  /*1fe0*/  FADD R19, R2, -R2 ;  /* 0x8000000202137221 */ /* 0x000fc80000000000 */
[----:B------:R-:W-:-:S04]  /*1ff0*/  FADD R19, R2, R19 ;  /* 0x0000001302137221 */ /* 0x000fc80000000000 */
[----:B------:R-:W-:-:S04]  /*2000*/  FADD R18, R2, -R19 ;  /* 0x8000001302127221 */ /* 0x000fc80000000000 */
[----:B------:R-:W-:-:S04]  /*2010*/  FFMA.RZ R18, R18, 1, R19 ;  /* 0x3f80000012127823 */ /* 0x000fc8000000c013 */
[----:B------:R-:W0:Y:S02]  /*2020*/  FRND.TRUNC R19, R18 ;  /* 0x0000001200137307 */ /* 0x000e24000020d000 */
[----:B0-----:R-:W-:-:S05]  /*2030*/  FADD R2, R2, -R19 ;  /* 0x8000001302027221 */ /* 0x001fca0000000000 */
[----:B------:R-:W-:-:S13]  /*2040*/  ISETP.NE.AND P0, PT, R2, RZ, PT ;  /* 0x000000ff0200720c */ /* 0x000fda0003f05270 */
[----:B------:R-:W-:Y:S05]  /*2050*/  @P0 BRA P1, `(.L_x_62) ;  /* 0xfffffffc00d00947 */ /* 0x000fea000083ffff */
.L_x_61:
[----:B------:R-:W-:Y:S05]  /*2060*/  BSYNC.RECONVERGENT B2 ;  /* 0x0000000000027941 */ /* 0x000fea0003800200 */
.L_x_60:
[----:B------:R-:W-:-:S04]  /*2070*/  FMUL R2, R2, 1.1920928955078125e-07 ;  /* 0x3400000002027820 */ /* 0x000fc80000400000 */
[----:B------:R-:W-:-:S07]  /*2080*/  FMUL R23, R23, R2 ;  /* 0x0000000217177220 */ /* 0x000fce0000400000 */
.L_x_56:
[----:B------:R-:W-:Y:S05]  /*2090*/  BSYNC.RECONVERGENT B1 ;  /* 0x0000000000017941 */ /* 0x000fea0003800200 */
.L_x_55:
[----:B------:R-:W2:Y:S04]  /*20a0*/  LDG.E.64 R2, desc[UR8][R16.64+0x8] ;  /* 0x0000080810027981 */ /* 0x000ea8000c1e1b00 */
[----:B------:R0:W3:Y:S01]  /*20b0*/  LDG.E.64 R18, desc[UR8][R16.64] ;  /* 0x0000000810127981 */ /* 0x0000e2000c1e1b00 */
[C---:B------:R-:W-:Y:S02]  /*20c0*/  FSETP.NAN.AND P0, PT, |R23|.reuse, |R23|, PT ;  /* 0x400000171700720b */ /* 0x040fe40003f08200 */
[C---:B------:R-:W-:Y:S02]  /*20d0*/  LOP3.LUT R0, R23.reuse, 0x80000000, R0, 0xb8, !PT ;  /* 0x8000000017007812 */ /* 0x040fe400078eb800 */
[----:B------:R-:W-:Y:S02]  /*20e0*/  FSETP.GEU.AND P1, PT, R4, RZ, PT ;  /* 0x000000ff0400720b */ /* 0x000fe40003f2e000 */
[----:B------:R-:W-:-:S04]  /*20f0*/  FSEL R0, R23, R0, P0 ;  /* 0x0000000017007208 */ /* 0x000fc80000000000 */
[----:B------:R-:W-:-:S07]  /*2100*/  FSETP.GEU.AND P0, PT, R0, RZ, PT ;  /* 0x000000ff0000720b */ /* 0x000fce0003f0e000 */
[----:B------:R-:W-:-:S06]  /*2110*/  @!P1 FADD R4, R4, 1 ;  /* 0x3f80000004049421 */ /* 0x000fcc0000000000 */
[----:B------:R-:W-:-:S04]  /*2120*/  @!P0 FADD R0, R0, 1 ;  /* 0x3f80000000008421 */ /* 0x000fc80000000000 */
[----:B------:R-:W-:Y:S01]  /*2130*/  FADD R0, -R0, 1 ;  /* 0x3f80000000007421 */ /* 0x000fe20000000100 */
[----:B--2---:R-:W-:-:S05]  /*2140*/  I2FP.F32.U32 R23, R2 ;  /* 0x0000000200177245 */ /* 0x004fca0000201000 */
[----:B------:R-:W-:Y:S01]  /*2150*/  FMUL R4, R4, R23 ;  /* 0x0000001704047220 */ /* 0x000fe20000400000 */
[----:B------:R-:W-:-:S03]  /*2160*/  I2FP.F32.U32 R23, R3 ;  /* 0x0000000300177245 */ /* 0x000fc60000201000 */
[----:B0-----:R-:W0:Y:S02]  /*2170*/  F2I.TRUNC.NTZ R17, R4 ;  /* 0x0000000400117305 */ /* 0x001e24000020f100 */
[----:B------:R-:W-:-:S06]  /*2180*/  FMUL R0, R0, R23 ;  /* 0x0000001700007220 */ /* 0x000fcc0000400000 */
[----:B------:R-:W1:Y:S01]  /*2190*/  F2I.TRUNC.NTZ R0, R0 ;  /* 0x0000000000007305 */ /* 0x000e62000020f100 */
[----:B0-----:R-:W-:Y:S02]  /*21a0*/  VIADDMNMX.RELU R17, R2, 0xffffffff, R17, PT ;  /* 0xffffffff02117846 */ /* 0x001fe40003801111 */
[----:B-1----:R-:W-:-:S05]  /*21b0*/  VIADDMNMX.RELU R3, R3, 0xffffffff, R0, PT ;  /* 0xffffffff03037846 */ /* 0x002fca0003801100 */
[----:B------:R-:W-:-:S05]  /*21c0*/  IMAD R3, R2, R3, R17 ;  /* 0x0000000302037224 */ /* 0x000fca00078e0211 */
[----:B---3--:R-:W-:-:S04]  /*21d0*/  LEA R22, P0, R3, R18, 0x2 ;  /* 0x0000001203167211 */ /* 0x008fc800078010ff */
[----:B------:R-:W-:-:S05]  /*21e0*/  IADD3.X R23, PT, PT, RZ, R19, RZ, P0, !PT ;  /* 0x00000013ff177210 */ /* 0x000fca00007fe4ff */
[----:B------:R-:W2:Y:S01]  /*21f0*/  LDG.E.U8 R3, desc[UR8][R22.64] ;  /* 0x0000000816037981 */ /* 0x000ea2000c1e1100 */
[----:B------:R-:W-:Y:S01]  /*2200*/  HFMA2 R17, -RZ, RZ, 0.9375, -7.688999176025390625e-06 ;  /* 0x3b808081ff117431 */ /* 0x000fe200000001ff */
[----:B------:R-:W-:Y:S01]  /*2210*/  MOV R2, 0x437f0000 ;  /* 0x437f000000027802 */ /* 0x000fe20000000f00 */
[----:B------:R-:W-:Y:S04]  /*2220*/  BSSY.RECONVERGENT B4, `(.L_x_63) ;  /* 0x000000d000047945 */ /* 0x000fe80003800200 */
[----:B------:R-:W-:-:S04]  /*2230*/  FFMA R2, R17, -R2, 1 ;  /* 0x3f80000011027423 */ /* 0x000fc80000000802 */
[----:B------:R-:W-:Y:S01]  /*2240*/  FFMA R2, R2, R17, 0.0039215688593685626984 ;  /* 0x3b80808102027423 */ /* 0x000fe20000000011 */
[----:B--2---:R-:W-:-:S04]  /*2250*/  I2FP.F32.U32 R3, R3 ;  /* 0x0000000300037245 */ /* 0x004fc80000201000 */
[----:B------:R-:W0:Y:S01]  /*2260*/  FCHK P0, R3, 255 ;  /* 0x437f000003007902 */ /* 0x000e220000000000 */
[----:B------:R-:W-:-:S04]  /*2270*/  FFMA R0, R3, R2, RZ ;  /* 0x0000000203007223 */ /* 0x000fc800000000ff */
[----:B------:R-:W-:-:S04]  /*2280*/  FFMA R17, R0, -255, R3 ;  /* 0xc37f000000117823 */ /* 0x000fc80000000003 */
[----:B------:R-:W-:Y:S01]  /*2290*/  FFMA R19, R2, R17, R0 ;  /* 0x0000001102137223 */ /* 0x000fe20000000000 */
[----:B0-----:R-:W-:Y:S06]  /*22a0*/  @!P0 BRA `(.L_x_64) ;  /* 0x0000000000108947 */ /* 0x001fec0003800000 */
[----:B------:R-:W-:Y:S02]  /*22b0*/  MOV R0, 0x437f0000 ;  /* 0x437f000000007802 */ /* 0x000fe40000000f00 */
[----:B------:R-:W-:-:S07]  /*22c0*/  MOV R4, 0x22e0 ;  /* 0x000022e000047802 */ /* 0x000fce0000000f00 */
[----:B------:R-:W-:Y:S05]  /*22d0*/  CALL.REL.NOINC `($__internal_2_$__cuda_sm3x_div_rn_noftz_f32_slowpath) ;  /* 0x00000024004c7944 */ /* 0x000fea0003c00000 */
[----:B------:R-:W-:-:S07]  /*22e0*/  MOV R19, R0 ;  /* 0x0000000000137202 */ /* 0x000fce0000000f00 */
.L_x_64:
[----:B------:R-:W-:Y:S05]  /*22f0*/  BSYNC.RECONVERGENT B4 ;  /* 0x0000000000047941 */ /* 0x000fea0003800200 */
.L_x_63:
[----:B------:R-:W2:Y:S01]  /*2300*/  LDG.E.U8 R0, desc[UR8][R22.64+0x1] ;  /* 0x0000010816007981 */ /* 0x000ea2000c1e1100 */
[----:B------:R-:W-:Y:S02]  /*2310*/  HFMA2 R3, -RZ, RZ, 3.748046875, 0 ;  /* 0x437f0000ff037431 */ /* 0x000fe400000001ff */
[----:B------:R-:W-:Y:S01]  /*2320*/  IMAD.MOV.U32 R2, RZ, RZ, 0x3b808081 ;  /* 0x3b808081ff027424 */ /* 0x000fe200078e00ff */
[----:B------:R-:W-:Y:S03]  /*2330*/  BSSY.RECONVERGENT B4, `(.L_x_65) ;  /* 0x000000e000047945 */ /* 0x000fe60003800200 */
[----:B------:R-:W-:Y:S01]  /*2340*/  FFMA R3, R2, -R3, 1 ;  /* 0x3f80000002037423 */ /* 0x000fe20000000803 */
[----:B--2---:R-:W-:-:S03]  /*2350*/  I2FP.F32.U32 R4, R0 ;  /* 0x0000000000047245 */ /* 0x004fc60000201000 */
[----:B------:R-:W-:Y:S01]  /*2360*/  FFMA R0, R3, R2, 0.0039215688593685626984 ;  /* 0x3b80808103007423 */ /* 0x000fe20000000002 */
[----:B------:R-:W0:Y:S03]  /*2370*/  FCHK P0, R4, 255 ;  /* 0x437f000004007902 */ /* 0x000e260000000000 */
[----:B------:R-:W-:-:S04]  /*2380*/  FFMA R3, R0, R4, RZ ;  /* 0x0000000400037223 */ /* 0x000fc800000000ff */
[----:B------:R-:W-:-:S04]  /*2390*/  FFMA R2, R3, -255, R4 ;  /* 0xc37f000003027823 */ /* 0x000fc80000000004 */
[----:B------:R-:W-:Y:S01]  /*23a0*/  FFMA R18, R0, R2, R3 ;  /* 0x0000000200127223 */ /* 0x000fe20000000003 */
[----:B0-----:R-:W-:Y:S06]  /*23b0*/  @!P0 BRA `(.L_x_66) ;  /* 0x0000000000148947 */ /* 0x001fec0003800000 */
[----:B------:R-:W-:Y:S02]  /*23c0*/  MOV R3, R4 ;  /* 0x0000000400037202 */ /* 0x000fe40000000f00 */
[----:B------:R-:W-:Y:S02]  /*23d0*/  MOV R0, 0x437f0000 ;  /* 0x437f000000007802 */ /* 0x000fe40000000f00 */
[----:B------:R-:W-:-:S07]  /*23e0*/  MOV R4, 0x2400 ;  /* 0x0000240000047802 */ /* 0x000fce0000000f00 */
[----:B------:R-:W-:Y:S05]  /*23f0*/  CALL.REL.NOINC `($__internal_2_$__cuda_sm3x_div_rn_noftz_f32_slowpath) ;  /* 0x0000002400047944 */ /* 0x000fea0003c00000 */
[----:B------:R-:W-:-:S07]  /*2400*/  MOV R18, R0 ;  /* 0x0000000000127202 */ /* 0x000fce0000000f00 */
.L_x_66:
[----:B------:R-:W-:Y:S05]  /*2410*/  BSYNC.RECONVERGENT B4 ;  /* 0x0000000000047941 */ /* 0x000fea0003800200 */
.L_x_65:
        /* <DEDUP_REMOVED lines=12> */
[----:B------:R-:W-:Y:S01]  /*24e0*/  IMAD.MOV.U32 R3, RZ, RZ, R4 ;  /* 0x000000ffff037224 */ /* 0x000fe200078e0004 */
[----:B------:R-:W-:Y:S02]  /*24f0*/  MOV R0, 0x437f0000 ;  /* 0x437f000000007802 */ /* 0x000fe40000000f00 */
[----:B------:R-:W-:-:S07]  /*2500*/  MOV R4, 0x2520 ;  /* 0x0000252000047802 */ /* 0x000fce0000000f00 */
[----:B------:R-:W-:Y:S05]  /*2510*/  CALL.REL.NOINC `($__internal_2_$__cuda_sm3x_div_rn_noftz_f32_slowpath) ;  /* 0x0000002000bc7944 */ /* 0x000fea0003c00000 */
.L_x_68:
[----:B------:R-:W-:Y:S05]  /*2520*/  BSYNC.RECONVERGENT B4 ;  /* 0x0000000000047941 */ /* 0x000fea0003800200 */
.L_x_67:
[----:B------:R-:W-:-:S07]  /*2530*/  MOV R23, R0 ;  /* 0x0000000000177202 */ /* 0x000fce0000000f00 */
.L_x_38:
[----:B------:R-:W-:Y:S05]  /*2540*/  BSYNC.RECONVERGENT B0 ;  /* 0x0000000000007941 */ /* 0x000fea0003800200 */
.L_x_37:
[----:B------:R-:W0:Y:S01]  /*2550*/  LDCU.64 UR10, c[0x0][0x390] ;  /* 0x00007200ff0a77ac */ /* 0x000e220008000a00 */
[----:B------:R-:W-:Y:S01]  /*2560*/  BSSY.RECONVERGENT B0, `(.L_x_69) ;  /* 0x0000021000007945 */ /* 0x000fe20003800200 */
[----:B------:R-:W1:Y:S01]  /*2570*/  LDCU UR5, c[0x0][0x398] ;  /* 0x00007300ff0577ac */ /* 0x000e620008000800 */
[----:B------:R-:W2:Y:S01]  /*2580*/  LDCU UR4, c[0x0][0x3dc] ;  /* 0x00007b80ff0477ac */ /* 0x000ea20008000800 */
[----:B------:R-:W3:Y:S01]  /*2590*/  LDCU.64 UR6, c[0x0][0x3e0] ;  /* 0x00007c00ff0677ac */ /* 0x000ee20008000a00 */
[----:B0-----:R-:W-:Y:S01]  /*25a0*/  FADD R7, -R7, UR10 ;  /* 0x0000000a07077e21 */ /* 0x001fe20008000100 */
[----:B------:R-:W-:-:S03]  /*25b0*/  FADD R8, -R8, UR11 ;  /* 0x0000000b08087e21 */ /* 0x000fc60008000100 */
[----:B------:R-:W-:Y:S01]  /*25c0*/  FMUL R17, R7, R7 ;  /* 0x0000000707117220 */ /* 0x000fe20000400000 */
[----:B-1----:R-:W-:-:S03]  /*25d0*/  FADD R9, -R9, UR5 ;  /* 0x0000000509097e21 */ /* 0x002fc60008000100 */
[----:B------:R-:W-:Y:S01]  /*25e0*/  FFMA R0, R8, R8, R17 ;  /* 0x0000000808007223 */ /* 0x000fe20000000011 */
[----:B--2---:R-:W-:Y:S01]  /*25f0*/  FMUL R2, R24, UR4 ;  /* 0x0000000418027c20 */ /* 0x004fe20008400000 */
[----:B------:R-:W0:Y:S02]  /*2600*/  LDCU UR4, c[0x0][0x3e8] ;  /* 0x00007d00ff0477ac */ /* 0x000e240008000800 */
[----:B------:R-:W-:Y:S01]  /*2610*/  FFMA R25, R9, R9, R0 ;  /* 0x0000000909197223 */ /* 0x000fe20000000000 */
[----:B---3--:R-:W-:-:S03]  /*2620*/  FFMA R3, R21, UR6, R2 ;  /* 0x0000000615037c23 */ /* 0x008fc60008000002 */
[----:B------:R1:W2:Y:S01]  /*2630*/  MUFU.RSQ R0, R25 ;  /* 0x0000001900007308 */ /* 0x0002a20000001400 */
[----:B------:R-:W-:Y:S01]  /*2640*/  IADD3 R4, PT, PT, R25, -0xd000000, RZ ;  /* 0xf300000019047810 */ /* 0x000fe20007ffe0ff */
[----:B------:R-:W-:-:S03]  /*2650*/  FFMA R3, R20, UR7, R3 ;  /* 0x0000000714037c23 */ /* 0x000fc60008000003 */
[----:B------:R-:W-:Y:S02]  /*2660*/  ISETP.GT.U32.AND P0, PT, R4, 0x727fffff, PT ;  /* 0x727fffff0400780c */ /* 0x000fe40003f04070 */
[----:B------:R-:W-:-:S05]  /*2670*/  FMNMX R3, RZ, R3, !PT ;  /* 0x00000003ff037209 */ /* 0x000fca0007800000 */
[C---:B------:R-:W-:Y:S01]  /*2680*/  FMUL R10, R3.reuse, R19 ;  /* 0x00000013030a7220 */ /* 0x040fe20000400000 */
[C---:B------:R-:W-:Y:S01]  /*2690*/  FMUL R17, R3.reuse, R18 ;  /* 0x0000001203117220 */ /* 0x040fe20000400000 */
[----:B------:R-:W-:Y:S02]  /*26a0*/  FMUL R22, R3, R23 ;  /* 0x0000001703167220 */ /* 0x000fe40000400000 */
[----:B0-----:R-:W-:Y:S01]  /*26b0*/  FFMA R10, R19, UR4, R10 ;  /* 0x00000004130a7c23 */ /* 0x001fe2000800000a */
[----:B------:R-:W-:Y:S01]  /*26c0*/  FFMA R18, R18, UR4, R17 ;  /* 0x0000000412127c23 */ /* 0x000fe20008000011 */
[----:B------:R-:W-:Y:S01]  /*26d0*/  FFMA R22, R23, UR4, R22 ;  /* 0x0000000417167c23 */ /* 0x000fe20008000016 */
[----:B-12---:R-:W-:Y:S06]  /*26e0*/  @!P0 BRA `(.L_x_70) ;  /* 0x0000000000108947 */ /* 0x006fec0003800000 */
[----:B------:R-:W-:Y:S02]  /*26f0*/  MOV R0, R25 ;  /* 0x0000001900007202 */ /* 0x000fe40000000f00 */
[----:B------:R-:W-:-:S07]  /*2700*/  MOV R16, 0x2720 ;  /* 0x0000272000107802 */ /* 0x000fce0000000f00 */
[----:B------:R-:W-:Y:S05]  /*2710*/  CALL.REL.NOINC `($__internal_1_$__cuda_sm20_sqrt_rn_f32_slowpath) ;  /* 0x0000001c00e47944 */ /* 0x000fea0003c00000 */
[----:B------:R-:W-:Y:S05]  /*2720*/  BRA `(.L_x_71) ;  /* 0x0000000000107947 */ /* 0x000fea0003800000 */
.L_x_70:
[----:B------:R-:W-:Y:S01]  /*2730*/  FMUL.FTZ R26, R25, R0 ;  /* 0x00000000191a7220 */ /* 0x000fe20000410000 */
[----:B------:R-:W-:-:S03]  /*2740*/  FMUL.FTZ R0, R0, 0.5 ;  /* 0x3f00000000007820 */ /* 0x000fc60000410000 */
[----:B------:R-:W-:-:S04]  /*2750*/  FFMA R3, -R26, R26, R25 ;  /* 0x0000001a1a037223 */ /* 0x000fc80000000119 */
[----:B------:R-:W-:-:S07]  /*2760*/  FFMA R26, R3, R0, R26 ;  /* 0x00000000031a7223 */ /* 0x000fce000000001a */
.L_x_71:
[----:B------:R-:W-:Y:S05]  /*2770*/  BSYNC.RECONVERGENT B0 ;  /* 0x0000000000007941 */ /* 0x000fea0003800200 */
.L_x_69:
[----:B------:R-:W-:Y:S01]  /*2780*/  FSETP.GTU.AND P0, PT, R26, 9.9999997171806853657e-10, PT ;  /* 0x3089705f1a00780b */ /* 0x000fe20003f0c000 */
[----:B------:R-:W-:Y:S01]  /*2790*/  BSSY.RECONVERGENT B0, `(.L_x_72) ;  /* 0x0000017000007945 */ /* 0x000fe20003800200 */
[----:B------:R-:W-:Y:S01]  /*27a0*/  HFMA2 R0, -RZ, RZ, 0, 0 ;  /* 0x00000000ff007431 */ /* 0x000fe200000001ff */
[----:B------:R-:W-:Y:S01]  /*27b0*/  MOV R3, RZ ;  /* 0x000000ff00037202 */ /* 0x000fe20000000f00 */
[----:B------:R-:W-:-:S09]  /*27c0*/  HFMA2 R4, -RZ, RZ, 0, 0 ;  /* 0x00000000ff047431 */ /* 0x000fd200000001ff */
[----:B------:R-:W-:Y:S05]  /*27d0*/  @!P0 BRA `(.L_x_73) ;  /* 0x0000000000488947 */ /* 0x000fea0003800000 */
[----:B------:R-:W-:Y:S01]  /*27e0*/  FMNMX R17, R26, 9.9999997171806853657e-10, !PT ;  /* 0x3089705f1a117809 */ /* 0x000fe20007800000 */
[----:B------:R-:W-:Y:S04]  /*27f0*/  BSSY.RECONVERGENT B1, `(.L_x_74) ;  /* 0x000000d000017945 */ /* 0x000fe80003800200 */
[----:B------:R-:W-:-:S05]  /*2800*/  VIADD R0, R17, 0x1800000 ;  /* 0x0180000011007836 */ /* 0x000fca0000000000 */
[----:B------:R-:W-:-:S04]  /*2810*/  LOP3.LUT R0, R0, 0x7f800000, RZ, 0xc0, !PT ;  /* 0x7f80000000007812 */ /* 0x000fc800078ec0ff */
[----:B------:R-:W-:-:S13]  /*2820*/  ISETP.GT.U32.AND P0, PT, R0, 0x1ffffff, PT ;  /* 0x01ffffff0000780c */ /* 0x000fda0003f04070 */
[----:B------:R-:W-:Y:S05]  /*2830*/  @P0 BRA `(.L_x_75) ;  /* 0x0000000000100947 */ /* 0x000fea0003800000 */
[----:B------:R-:W-:Y:S02]  /*2840*/  MOV R0, R17 ;  /* 0x0000001100007202 */ /* 0x000fe40000000f00 */
[----:B------:R-:W-:-:S07]  /*2850*/  MOV R19, 0x2870 ;  /* 0x0000287000137802 */ /* 0x000fce0000000f00 */
[----:B------:R-:W-:Y:S05]  /*2860*/  CALL.REL.NOINC `($__internal_0_$__cuda_sm20_rcp_rn_f32_slowpath) ;  /* 0x0000001800bc7944 */ /* 0x000fea0003c00000 */
[----:B------:R-:W-:Y:S05]  /*2870*/  BRA `(.L_x_76) ;  /* 0x0000000000107947 */ /* 0x000fea0003800000 */
.L_x_75:
[----:B------:R-:W0:Y:S02]  /*2880*/  MUFU.RCP R4, R17 ;  /* 0x0000001100047308 */ /* 0x000e240000001000 */
[----:B0-----:R-:W-:-:S04]  /*2890*/  FFMA R0, R17, R4, -1 ;  /* 0xbf80000011007423 */ /* 0x001fc80000000004 */
[----:B------:R-:W-:-:S04]  /*28a0*/  FADD.FTZ R3, -R0, -RZ ;  /* 0x800000ff00037221 */ /* 0x000fc80000010100 */
[----:B------:R-:W-:-:S07]  /*28b0*/  FFMA R4, R4, R3, R4 ;  /* 0x0000000304047223 */ /* 0x000fce0000000004 */
.L_x_76:
[----:B------:R-:W-:Y:S05]  /*28c0*/  BSYNC.RECONVERGENT B1 ;  /* 0x0000000000017941 */ /* 0x000fea0003800200 */
.L_x_74:
[-C--:B------:R-:W-:Y:S01]  /*28d0*/  FMUL R0, R7, R4.reuse ;  /* 0x0000000407007220 */ /* 0x080fe20000400000 */
[-C--:B------:R-:W-:Y:S01]  /*28e0*/  FMUL R3, R8, R4.reuse ;  /* 0x0000000408037220 */ /* 0x080fe20000400000 */
[----:B------:R-:W-:-:S07]  /*28f0*/  FMUL R4, R9, R4 ;  /* 0x0000000409047220 */ /* 0x000fce0000400000 */
.L_x_73:
[----:B------:R-:W-:Y:S05]  /*2900*/  BSYNC.RECONVERGENT B0 ;  /* 0x0000000000007941 */ /* 0x000fea0003800200 */
.L_x_72:
[----:B------:R-:W0:Y:S01]  /*2910*/  LDCU.64 UR4, c[0x0][0x3e0] ;  /* 0x00007c00ff0477ac */ /* 0x000e220008000a00 */
[----:B------:R-:W-:Y:S01]  /*2920*/  FSETP.NEU.AND P0, PT, R12, RZ, PT ;  /* 0x000000ff0c00720b */ /* 0x000fe20003f0d000 */
[----:B------:R-:W-:Y:S01]  /*2930*/  BSSY.RECONVERGENT B0, `(.L_x_77) ;  /* 0x0000059000007945 */ /* 0x000fe20003800200 */
[----:B------:R-:W1:Y:S01]  /*2940*/  LDCU UR6, c[0x0][0x3dc] ;  /* 0x00007b80ff0677ac */ /* 0x000e620008000800 */
[----:B0-----:R-:W-:-:S04]  /*2950*/  FFMA R7, R21, -UR4, -R2 ;  /* 0x8000000415077c23 */ /* 0x001fc80008000802 */
[----:B------:R-:W-:-:S04]  /*2960*/  FFMA R7, -R20, UR5, R7 ;  /* 0x0000000514077c23 */ /* 0x000fc80008000107 */
[----:B------:R-:W-:-:S04]  /*2970*/  FADD R7, R7, R7 ;  /* 0x0000000707077221 */ /* 0x000fc80000000000 */
[C---:B------:R-:W-:Y:S01]  /*2980*/  FFMA R2, R7.reuse, -R21, -UR4 ;  /* 0x8000000407027e23 */ /* 0x040fe20008000815 */
[C---:B-1----:R-:W-:Y:S01]  /*2990*/  FFMA R9, R7.reuse, -R24, -UR6 ;  /* 0x8000000607097e23 */ /* 0x042fe20008000818 */
[----:B------:R-:W-:Y:S02]  /*29a0*/  FFMA R7, R7, -R20, -UR5 ;  /* 0x8000000507077e23 */ /* 0x000fe40008000814 */
[----:B------:R-:W-:-:S04]  /*29b0*/  FMUL R2, R2, R3 ;  /* 0x0000000302027220 */ /* 0x000fc80000400000 */
[----:B------:R-:W-:-:S04]  /*29c0*/  FFMA R0, R9, R0, R2 ;  /* 0x0000000009007223 */ /* 0x000fc80000000002 */
[----:B------:R-:W-:-:S05]  /*29d0*/  FFMA R0, R7, R4, R0 ;  /* 0x0000000407007223 */ /* 0x000fca0000000000 */
[----:B------:R-:W-:Y:S01]  /*29e0*/  FMNMX R3, RZ, R0, !PT ;  /* 0x00000000ff037209 */ /* 0x000fe20007800000 */
[----:B------:R-:W-:-:S03]  /*29f0*/  HFMA2 R0, -RZ, RZ, 1.875, 0 ;  /* 0x3f800000ff007431 */ /* 0x000fc600000001ff */
[----:B------:R-:W-:-:S13]  /*2a00*/  FSETP.EQ.OR P0, PT, R3, 1, !P0 ;  /* 0x3f8000000300780b */ /* 0x000fda0004702400 */
[----:B------:R-:W-:Y:S05]  /*2a10*/  @P0 BRA `(.L_x_78) ;  /* 0x0000000400280947 */ /* 0x000fea0003800000 */
[----:B------:R-:W-:-:S04]  /*2a20*/  FSETP.NAN.AND P0, PT, |R12|, |R12|, PT ;  /* 0x4000000c0c00720b */ /* 0x000fc80003f08200 */
[----:B------:R-:W-:-:S13]  /*2a30*/  FSETP.NUM.AND P0, PT, |R3|, |R3|, !P0 ;  /* 0x400000030300720b */ /* 0x000fda0004707200 */
[----:B------:R-:W-:Y:S01]  /*2a40*/  @!P0 FADD R0, R12, R3 ;  /* 0x000000030c008221 */ /* 0x000fe20000000000 */
[----:B------:R-:W-:Y:S06]  /*2a50*/  @!P0 BRA `(.L_x_78) ;  /* 0x0000000400188947 */ /* 0x000fec0003800000 */
[C---:B------:R-:W-:Y:S01]  /*2a60*/  FMUL R0, |R3|.reuse, 16777216 ;  /* 0x4b80000003007820 */ /* 0x040fe20000400200 */
[C---:B------:R-:W-:Y:S02]  /*2a70*/  FSETP.GEU.AND P0, PT, |R3|.reuse, 1.175494350822287508e-38, PT ;  /* 0x008000000300780b */ /* 0x040fe40003f0e200 */
[----:B------:R-:W-:Y:S02]  /*2a80*/  MOV R16, 0x3a2c32e4 ;  /* 0x3a2c32e400107802 */ /* 0x000fe40000000f00 */
[----:B------:R-:W-:Y:S02]  /*2a90*/  FSEL R0, R0, |R3|, !P0 ;  /* 0x4000000300007208 */ /* 0x000fe40004000000 */
[----:B------:R-:W-:Y:S02]  /*2aa0*/  FSETP.NEU.AND P3, PT, R3, RZ, PT ;  /* 0x000000ff0300720b */ /* 0x000fe40003f6d000 */
[----:B------:R-:W-:-:S04]  /*2ab0*/  IADD3 R2, PT, PT, R0, -0x3f3504f3, RZ ;  /* 0xc0cafb0d00027810 */ /* 0x000fc80007ffe0ff */
[----:B------:R-:W-:-:S04]  /*2ac0*/  LOP3.LUT R7, R2, 0xff800000, RZ, 0xc0, !PT ;  /* 0xff80000002077812 */ /* 0x000fc800078ec0ff */
[-C--:B------:R-:W-:Y:S02]  /*2ad0*/  IADD3 R0, PT, PT, R0, -R7.reuse, RZ ;  /* 0x8000000700007210 */ /* 0x080fe40007ffe0ff */
[----:B------:R-:W-:-:S03]  /*2ae0*/  I2FP.F32.S32 R7, R7 ;  /* 0x0000000700077245 */ /* 0x000fc60000201400 */
[C---:B------:R-:W-:Y:S01]  /*2af0*/  FADD R4, R0.reuse, 1 ;  /* 0x3f80000000047421 */ /* 0x040fe20000000000 */
[----:B------:R-:W-:Y:S01]  /*2b00*/  FADD R2, R0, -1 ;  /* 0xbf80000000027421 */ /* 0x000fe20000000000 */
[----:B------:R-:W-:-:S03]  /*2b10*/  FSEL R0, RZ, -24, P0 ;  /* 0xc1c00000ff007808 */ /* 0x000fc60000000000 */
[----:B------:R-:W-:Y:S01]  /*2b20*/  FADD R9, R2, R2 ;  /* 0x0000000202097221 */ /* 0x000fe20000000000 */
[----:B------:R-:W0:Y:S01]  /*2b30*/  MUFU.RCP R4, R4 ;  /* 0x0000000400047308 */ /* 0x000e220000001000 */
[----:B------:R-:W-:Y:S02]  /*2b40*/  FFMA R0, R7, 1.1920928955078125e-07, R0 ;  /* 0x3400000007007823 */ /* 0x000fe40000000000 */
[----:B0-----:R-:W-:-:S04]  /*2b50*/  FMUL R9, R4, R9 ;  /* 0x0000000904097220 */ /* 0x001fc80000400000 */
[----:B------:R-:W-:Y:S01]  /*2b60*/  FADD R8, R2, -R9 ;  /* 0x8000000902087221 */ /* 0x000fe20000000000 */
[CC--:B------:R-:W-:Y:S01]  /*2b70*/  FMUL R7, R9.reuse, R9.reuse ;  /* 0x0000000909077220 */ /* 0x0c0fe20000400000 */
[----:B------:R-:W-:Y:S02]  /*2b80*/  FFMA R19, R9, 1.4426950216293334961, R0 ;  /* 0x3fb8aa3b09137823 */ /* 0x000fe40000000000 */
[----:B------:R-:W-:Y:S01]  /*2b90*/  FADD R17, R8, R8 ;  /* 0x0000000808117221 */ /* 0x000fe20000000000 */
[C---:B------:R-:W-:Y:S01]  /*2ba0*/  FFMA R8, R7.reuse, R16, 0.0032181653659790754318 ;  /* 0x3b52e7db07087423 */ /* 0x040fe20000000010 */
[----:B------:R-:W-:Y:S02]  /*2bb0*/  FADD R0, R0, -R19 ;  /* 0x8000001300007221 */ /* 0x000fe40000000000 */
[----:B------:R-:W-:Y:S01]  /*2bc0*/  FFMA R17, R2, -R9, R17 ;  /* 0x8000000902117223 */ /* 0x000fe20000000011 */
[----:B------:R-:W-:Y:S01]  /*2bd0*/  FFMA R8, R7, R8, 0.018033718690276145935 ;  /* 0x3c93bb7307087423 */ /* 0x000fe20000000008 */
[----:B------:R-:W-:-:S02]  /*2be0*/  FFMA R0, R9, 1.4426950216293334961, R0 ;  /* 0x3fb8aa3b09007823 */ /* 0x000fc40000000000 */
[----:B------:R-:W-:Y:S01]  /*2bf0*/  FMUL R17, R4, R17 ;  /* 0x0000001104117220 */ /* 0x000fe20000400000 */
[----:B------:R-:W-:-:S03]  /*2c00*/  FFMA R8, R7, R8, 0.12022458761930465698 ;  /* 0x3df6384f07087423 */ /* 0x000fc60000000008 */
[----:B------:R-:W-:Y:S01]  /*2c10*/  FFMA R0, R17, 1.4426950216293334961, R0 ;  /* 0x3fb8aa3b11007823 */ /* 0x000fe20000000000 */
[----:B------:R-:W-:-:S03]  /*2c20*/  FMUL R8, R7, R8 ;  /* 0x0000000807087220 */ /* 0x000fc60000400000 */
[----:B------:R-:W-:Y:S01]  /*2c30*/  FFMA R2, R9, 1.9251366722983220825e-08, R0 ;  /* 0x32a55e3409027823 */ /* 0x000fe20000000000 */
[----:B------:R-:W-:-:S04]  /*2c40*/  FMUL R0, R8, 3 ;  /* 0x4040000008007820 */ /* 0x000fc80000400000 */
[----:B------:R-:W-:-:S04]  /*2c50*/  FFMA R17, R17, R0, R2 ;  /* 0x0000000011117223 */ /* 0x000fc80000000002 */
[----:B------:R-:W-:Y:S01]  /*2c60*/  FFMA R8, R9, R8, R17 ;  /* 0x0000000809087223 */ /* 0x000fe20000000011 */
[----:B------:R-:W-:-:S03]  /*2c70*/  HFMA2 R17, -RZ, RZ, 0.64013671875, -15.109375 ;  /* 0x391fcb8eff117431 */ /* 0x000fc600000001ff */
[----:B------:R-:W-:-:S04]  /*2c80*/  FADD R7, R19, R8 ;  /* 0x0000000813077221 */ /* 0x000fc80000000000 */
[----:B------:R-:W-:Y:S01]  /*2c90*/  FMUL R9, R12, R7 ;  /* 0x000000070c097220 */ /* 0x000fe20000400000 */
[----:B------:R-:W-:-:S03]  /*2ca0*/  FADD R19, -R19, R7 ;  /* 0x0000000713137221 */ /* 0x000fc60000000100 */
[----:B------:R-:W0:Y:S01]  /*2cb0*/  FRND R0, R9 ;  /* 0x0000000900007307 */ /* 0x000e220000201000 */
[----:B------:R-:W-:Y:S01]  /*2cc0*/  FADD R8, R8, -R19 ;  /* 0x8000001308087221 */ /* 0x000fe20000000000 */
[C---:B------:R-:W-:Y:S01]  /*2cd0*/  FFMA R7, R12.reuse, R7, -R9 ;  /* 0x000000070c077223 */ /* 0x040fe20000000809 */
[C---:B------:R-:W-:Y:S02]  /*2ce0*/  FSETP.GT.AND P1, PT, |R9|.reuse, 152, PT ;  /* 0x431800000900780b */ /* 0x040fe40003f24200 */
[C---:B------:R-:W-:Y:S01]  /*2cf0*/  FSETP.GEU.AND P2, PT, R9.reuse, RZ, PT ;  /* 0x000000ff0900720b */ /* 0x040fe20003f4e000 */
[----:B------:R-:W-:Y:S01]  /*2d00*/  FFMA R7, R12, R8, R7 ;  /* 0x000000080c077223 */ /* 0x000fe20000000007 */
[----:B0-----:R-:W-:Y:S01]  /*2d10*/  FADD R2, R9, -R0 ;  /* 0x8000000009027221 */ /* 0x001fe20000000000 */
[----:B------:R-:W-:-:S03]  /*2d20*/  FSETP.GT.AND P0, PT, R0, RZ, PT ;  /* 0x000000ff0000720b */ /* 0x000fc60003f04000 */
[----:B------:R-:W-:Y:S01]  /*2d30*/  FADD R2, R2, R7 ;  /* 0x0000000702027221 */ /* 0x000fe20000000000 */
[----:B------:R-:W-:Y:S01]  /*2d40*/  SEL R0, RZ, 0x83000000, P0 ;  /* 0x83000000ff007807 */ /* 0x000fe20000000000 */
[----:B------:R-:W0:Y:S01]  /*2d50*/  F2I.NTZ R7, R9 ;  /* 0x0000000900077305 */ /* 0x000e220000203100 */
[----:B------:R-:W-:Y:S01]  /*2d60*/  FSETP.NEU.AND P0, PT, |R3|, +INF , PT ;  /* 0x7f8000000300780b */ /* 0x000fe20003f0d200 */
[----:B------:R-:W-:Y:S02]  /*2d70*/  FFMA R17, R2, R17, 0.0013391353422775864601 ;  /* 0x3aaf85ed02117423 */ /* 0x000fe40000000011 */
[----:B------:R-:W-:Y:S02]  /*2d80*/  VIADD R4, R0, 0x7f000000 ;  /* 0x7f00000000047836 */ /* 0x000fe40000000000 */
[----:B------:R-:W-:-:S04]  /*2d90*/  FFMA R17, R2, R17, 0.0096188392490148544312 ;  /* 0x3c1d985602117423 */ /* 0x000fc80000000011 */
[----:B------:R-:W-:-:S04]  /*2da0*/  FFMA R17, R2, R17, 0.055503588169813156128 ;  /* 0x3d6357bb02117423 */ /* 0x000fc80000000011 */
[C---:B------:R-:W-:Y:S01]  /*2db0*/  FFMA R17, R2.reuse, R17, 0.24022644758224487305 ;  /* 0x3e75fdec02117423 */ /* 0x040fe20000000011 */
[----:B0-----:R-:W-:Y:S02]  /*2dc0*/  LEA R7, R7, -R0, 0x17 ;  /* 0x8000000007077211 */ /* 0x001fe400078eb8ff */
[----:B------:R-:W-:Y:S01]  /*2dd0*/  FSEL R0, RZ, +INF , !P2 ;  /* 0x7f800000ff007808 */ /* 0x000fe20005000000 */
[----:B------:R-:W-:-:S04]  /*2de0*/  FFMA R17, R2, R17, 0.69314718246459960938 ;  /* 0x3f31721802117423 */ /* 0x000fc80000000011 */
[----:B------:R-:W-:-:S04]  /*2df0*/  FFMA R17, R2, R17, 1 ;  /* 0x3f80000002117423 */ /* 0x000fc80000000011 */
[----:B------:R-:W-:-:S04]  /*2e00*/  FMUL R4, R4, R17 ;  /* 0x0000001104047220 */ /* 0x000fc80000400000 */
[----:B------:R-:W-:Y:S01]  /*2e10*/  @!P1 FMUL R0, R7, R4 ;  /* 0x0000000407009220 */ /* 0x000fe20000400000 */
[----:B------:R-:W-:Y:S06]  /*2e20*/  @P0 BRA P3, `(.L_x_78) ;  /* 0x0000000000240947 */ /* 0x000fec0001800000 */
[C---:B------:R-:W-:Y:S01]  /*2e30*/  FMUL R2, R12.reuse, 0.5 ;  /* 0x3f0000000c027820 */ /* 0x040fe20000400000 */
[----:B------:R-:W-:Y:S01]  /*2e40*/  FSETP.GEU.AND P1, PT, R12, RZ, PT ;  /* 0x000000ff0c00720b */ /* 0x000fe20003f2e000 */
[----:B------:R-:W-:-:S04]  /*2e50*/  FADD R0, R3, R3 ;  /* 0x0000000303007221 */ /* 0x000fc80000000000 */
[----:B------:R-:W0:Y:S08]  /*2e60*/  FRND.TRUNC R2, R2 ;  /* 0x0000000200027307 */ /* 0x000e30000020d000 */
[----:B------:R-:W-:Y:S01]  /*2e70*/  @!P1 LOP3.LUT R0, R0, 0x7f800000, RZ, 0x3c, !PT ;  /* 0x7f80000000009812 */ /* 0x000fe200078e3cff */
[----:B0-----:R-:W-:-:S04]  /*2e80*/  FADD R7, R2, R2 ;  /* 0x0000000202077221 */ /* 0x001fc80000000000 */
[----:B------:R-:W-:-:S05]  /*2e90*/  FADD R7, R12, -R7 ;  /* 0x800000070c077221 */ /* 0x000fca0000000000 */
[----:B------:R-:W-:-:S13]  /*2ea0*/  FSETP.NEU.AND P0, PT, |R7|, 1, PT ;  /* 0x3f8000000700780b */ /* 0x000fda0003f0d200 */
[----:B------:R-:W-:-:S07]  /*2eb0*/  @P0 LOP3.LUT R0, R0, 0x7fffffff, RZ, 0xc0, !PT ;  /* 0x7fffffff00000812 */ /* 0x000fce00078ec0ff */
.L_x_78:
[----:B------:R-:W-:Y:S05]  /*2ec0*/  BSYNC.RECONVERGENT B0 ;  /* 0x0000000000007941 */ /* 0x000fea0003800200 */
.L_x_77:
[CC--:B------:R-:W-:Y:S01]  /*2ed0*/  FFMA R10, R11.reuse, R0.reuse, R10 ;  /* 0x000000000b0a7223 */ /* 0x0c0fe2000000000a */
[CC--:B------:R-:W-:Y:S01]  /*2ee0*/  FFMA R3, R11.reuse, R0.reuse, R18 ;  /* 0x000000000b037223 */ /* 0x0c0fe20000000012 */
[----:B------:R-:W-:Y:S02]  /*2ef0*/  FFMA R22, R11, R0, R22 ;  /* 0x000000000b167223 */ /* 0x000fe40000000016 */
[----:B------:R-:W-:Y:S01]  /*2f00*/  FADD R13, R13, R10 ;  /* 0x0000000a0d0d7221 */ /* 0x000fe20000000000 */
[----:B------:R-:W-:Y:S01]  /*2f10*/  FADD R14, R14, R3 ;  /* 0x000000030e0e7221 */ /* 0x000fe20000000000 */
[----:B------:R-:W-:Y:S01]  /*2f20*/  FADD R15, R15, R22 ;  /* 0x000000160f0f7221 */ /* 0x000fe20000000000 */
[----:B------:R-:W-:Y:S06]  /*2f30*/  BRA `(.L_x_79) ;  /* 0x0000001000a47947 */ /* 0x000fec0003800000 */
.L_x_36:
[----:B------:R-:W0:Y:S02]  /*2f40*/  LDCU UR4, c[0x0][0x3d8] ;  /* 0x00007b00ff0477ac */ /* 0x000e240008000800 */
[----:B0-----:R-:W-:-:S09]  /*2f50*/  UISETP.NE.AND UP0, UPT, UR4, -0x1, UPT ;  /* 0xffffffff0400788c */ /* 0x001fd2000bf05270 */
[----:B------:R-:W-:Y:S05]  /*2f60*/  BRA.U !UP0, `(.L_x_80) ;  /* 0x0000001108807547 */ /* 0x000fea000b800000 */
[CC--:B------:R-:W-:Y:S01]  /*2f70*/  FSETP.GT.AND P2, PT, |R37|.reuse, |R36|.reuse, PT ;  /* 0x400000242500720b */ /* 0x0c0fe20003f44200 */
[----:B------:R-:W-:Y:S03]  /*2f80*/  BSSY.RECONVERGENT B0, `(.L_x_81) ;  /* 0x000000e000007945 */ /* 0x000fe60003800200 */
[----:B-----5:R-:W-:Y:S02]  /*2f90*/  FSEL R2, |R37|, |R36|, P2 ;  /* 0x4000002425027208 */ /* 0x020fe40001000200 */
        /* <DEDUP_REMOVED lines=12> */
.L_x_82:
[----:B------:R-:W-:Y:S05]  /*3060*/  BSYNC.RECONVERGENT B0 ;  /* 0x0000000000007941 */ /* 0x000fea0003800200 */
.L_x_81:
[----:B------:R-:W-:Y:S02]  /*3070*/  HFMA2 R4, -RZ, RZ, 0.89990234375, 10328 ;  /* 0x3b33710bff047431 */ /* 0x000fe400000001ff */
[----:B------:R-:W-:Y:S01]  /*3080*/  FMUL R3, R0, R0 ;  /* 0x0000000000037220 */ /* 0x000fe20000400000 */
[C---:B------:R-:W-:Y:S01]  /*3090*/  ISETP.GE.AND P0, PT, R36.reuse, RZ, PT ;  /* 0x000000ff2400720c */ /* 0x040fe20003f06270 */
[----:B------:R-:W-:Y:S01]  /*30a0*/  BSSY.RECONVERGENT B0, `(.L_x_83) ;  /* 0x0000026000007945 */ /* 0x000fe20003800200 */
[----:B------:R-:W-:Y:S02]  /*30b0*/  FSETP.NEU.AND P3, PT, |R36|, |R37|, PT ;  /* 0x400000252400720b */ /* 0x000fe40003f6d200 */
[----:B------:R-:W-:Y:S01]  /*30c0*/  FSETP.NEU.AND P1, PT, R2, RZ, PT ;  /* 0x000000ff0200720b */ /* 0x000fe20003f2d000 */
[----:B------:R-:W-:Y:S01]  /*30d0*/  HFMA2 R2, -RZ, RZ, 2.04296875, -15.78125 ;  /* 0x4016cbe4ff027431 */ /* 0x000fe200000001ff */
[----:B------:R-:W-:Y:S01]  /*30e0*/  MOV R7, 0x3e22f983 ;  /* 0x3e22f98300077802 */ /* 0x000fe20000000f00 */
        /* <DEDUP_REMOVED lines=13> */
[----:B------:R-:W-:-:S05]  /*31c0*/  FSEL R3, R3, -R3, P2 ;  /* 0x8000000303037208 */ /* 0x000fca0001000000 */
[----:B------:R-:W-:Y:S01]  /*31d0*/  @!P0 FFMA R0, R4, 1.6832555532455444336, R3 ;  /* 0x3fd774eb04008823 */ /* 0x000fe20000000003 */
[--C-:B------:R-:W-:Y:S01]  /*31e0*/  FADD R3, |R36|, |R37|.reuse ;  /* 0x4000002524037221 */ /* 0x100fe20000000200 */
[----:B------:R-:W-:Y:S01]  /*31f0*/  @!P3 FSEL R0, R2, 0.78539818525314331055, !P0 ;  /* 0x3f490fdb0200b808 */ /* 0x000fe20004000000 */
[----:B------:R-:W-:Y:S01]  /*3200*/  HFMA2 R2, -RZ, RZ, 2.392578125, 0.0004794597625732421875 ;  /* 0x40c90fdbff027431 */ /* 0x000fe200000001ff */
[----:B------:R-:W-:Y:S02]  /*3210*/  @!P1 FSEL R0, RZ, 3.1415927410125732422, P0 ;  /* 0x40490fdbff009808 */ /* 0x000fe40000000000 */
[----:B------:R-:W-:Y:S02]  /*3220*/  FSETP.NAN.AND P0, PT, R3, R3, PT ;  /* 0x000000030300720b */ /* 0x000fe40003f08000 */
[----:B------:R-:W-:-:S04]  /*3230*/  LOP3.LUT R0, R0, 0x80000000, R37, 0xb8, !PT ;  /* 0x8000000000007812 */ /* 0x000fc800078eb825 */
[----:B------:R-:W-:Y:S01]  /*3240*/  FSEL R3, R3, R0, P0 ;  /* 0x0000000003037208 */ /* 0x000fe20000000000 */
[----:B------:R-:W-:-:S04]  /*3250*/  FFMA R2, R7, -R2, 1 ;  /* 0x3f80000007027423 */ /* 0x000fc80000000802 */
[----:B------:R-:W-:Y:S01]  /*3260*/  FFMA R2, R2, R7, 0.15915493667125701904 ;  /* 0x3e22f98302027423 */ /* 0x000fe20000000007 */
[----:B------:R-:W0:Y:S03]  /*3270*/  FCHK P0, R3, 6.2831854820251464844 ;  /* 0x40c90fdb03007902 */ /* 0x000e260000000000 */
[----:B------:R-:W-:-:S04]  /*3280*/  FFMA R0, R3, R2, RZ ;  /* 0x0000000203007223 */ /* 0x000fc800000000ff */
[----:B------:R-:W-:-:S04]  /*3290*/  FFMA R7, R0, -6.2831854820251464844, R3 ;  /* 0xc0c90fdb00077823 */ /* 0x000fc80000000003 */
[----:B------:R-:W-:Y:S01]  /*32a0*/  FFMA R2, R2, R7, R0 ;  /* 0x0000000702027223 */ /* 0x000fe20000000000 */
[----:B0-----:R-:W-:Y:S06]  /*32b0*/  @!P0 BRA `(.L_x_84) ;  /* 0x0000000000108947 */ /* 0x001fec0003800000 */
[----:B------:R-:W-:Y:S02]  /*32c0*/  MOV R0, 0x40c90fdb ;  /* 0x40c90fdb00007802 */ /* 0x000fe40000000f00 */
[----:B------:R-:W-:-:S07]  /*32d0*/  MOV R4, 0x32f0 ;  /* 0x000032f000047802 */ /* 0x000fce0000000f00 */
[----:B------:R-:W-:Y:S05]  /*32e0*/  CALL.REL.NOINC `($__internal_2_$__cuda_sm3x_div_rn_noftz_f32_slowpath) ;  /* 0x0000001400487944 */ /* 0x000fea0003c00000 */
[----:B------:R-:W-:-:S07]  /*32f0*/  IMAD.MOV.U32 R2, RZ, RZ, R0 ;  /* 0x000000ffff027224 */ /* 0x000fce00078e0000 */
.L_x_84:
[----:B------:R-:W-:Y:S05]  /*3300*/  BSYNC.RECONVERGENT B0 ;  /* 0x0000000000007941 */ /* 0x000fea0003800200 */
.L_x_83:
[----:B------:R-:W-:Y:S01]  /*3310*/  MOV R3, 0x3f000000 ;  /* 0x3f00000000037802 */ /* 0x000fe20000000f00 */
[----:B------:R-:W-:Y:S01]  /*3320*/  HFMA2 R7, -RZ, RZ, 1.3251953125, -55.71875 ;  /* 0x3d4dd2f7ff077431 */ /* 0x000fe200000001ff */
[C---:B------:R-:W-:Y:S01]  /*3330*/  FSETP.NEU.AND P1, PT, |R38|.reuse, 1, PT ;  /* 0x3f8000002600780b */ /* 0x040fe20003f2d200 */
[----:B------:R-:W-:Y:S01]  /*3340*/  BSSY.RECONVERGENT B0, `(.L_x_85) ;  /* 0x0000025000007945 */ /* 0x000fe20003800200 */
[C---:B------:R-:W-:Y:S01]  /*3350*/  FSETP.GT.AND P0, PT, |R38|.reuse, 0.56000000238418579102, PT ;  /* 0x3f0f5c292600780b */ /* 0x040fe20003f04200 */
[----:B------:R-:W-:Y:S01]  /*3360*/  FFMA R0, |R38|, -R3, 0.5 ;  /* 0x3f00000026007423 */ /* 0x000fe20000000a03 */
[----:B------:R-:W-:-:S03]  /*3370*/  FADD R2, R2, 0.5 ;  /* 0x3f00000002027421 */ /* 0x000fc60000000000 */
        /* <DEDUP_REMOVED lines=12> */
[----:B------:R-:W-:Y:S01]  /*3440*/  FMUL R4, R4, R7 ;  /* 0x0000000704047220 */ /* 0x000fe20000400000 */
[----:B------:R-:W-:-:S03]  /*3450*/  MOV R7, 0x3fd774eb ;  /* 0x3fd774eb00077802 */ /* 0x000fc60000000f00 */
[----:B------:R-:W-:-:S04]  /*3460*/  FFMA R3, R3, R4, R3 ;  /* 0x0000000403037223 */ /* 0x000fc80000000003 */
[----:B------:R-:W-:-:S04]  /*3470*/  FMUL R0, R3, -2 ;  /* 0xc000000003007820 */ /* 0x000fc80000400000 */
[----:B------:R-:W-:Y:S01]  /*3480*/  @P0 FFMA R3, R7, 0.93318945169448852539, R0 ;  /* 0x3f6ee58107030823 */ /* 0x000fe20000000000 */
[----:B------:R-:W-:Y:S01]  /*3490*/  HFMA2 R0, -RZ, RZ, 1.658203125, -45152 ;  /* 0x3ea2f983ff007431 */ /* 0x000fe200000001ff */
[----:B------:R-:W-:-:S03]  /*34a0*/  MOV R7, 0x40490fdb ;  /* 0x40490fdb00077802 */ /* 0x000fc60000000f00 */
[C---:B------:R-:W-:Y:S02]  /*34b0*/  FSETP.NAN.AND P0, PT, R3.reuse, R3, PT ;  /* 0x000000030300720b */ /* 0x040fe40003f08000 */
[----:B------:R-:W-:-:S04]  /*34c0*/  LOP3.LUT R38, R3, 0x80000000, R38, 0xb8, !PT ;  /* 0x8000000003267812 */ /* 0x000fc800078eb826 */
[----:B------:R-:W-:Y:S01]  /*34d0*/  FSEL R38, R38, R3, !P0 ;  /* 0x0000000326267208 */ /* 0x000fe20004000000 */
[----:B------:R-:W-:-:S04]  /*34e0*/  FFMA R7, R0, -R7, 1 ;  /* 0x3f80000000077423 */ /* 0x000fc80000000807 */
[----:B------:R-:W-:Y:S01]  /*34f0*/  FFMA R0, R7, R0, 0.31830987334251403809 ;  /* 0x3ea2f98307007423 */ /* 0x000fe20000000000 */
[----:B------:R-:W0:Y:S03]  /*3500*/  FCHK P0, R38, 3.1415927410125732422 ;  /* 0x40490fdb26007902 */ /* 0x000e260000000000 */
[----:B------:R-:W-:-:S04]  /*3510*/  FFMA R3, R0, R38, RZ ;  /* 0x0000002600037223 */ /* 0x000fc800000000ff */
[----:B------:R-:W-:-:S04]  /*3520*/  FFMA R4, R3, -3.1415927410125732422, R38 ;  /* 0xc0490fdb03047823 */ /* 0x000fc80000000026 */
[----:B------:R-:W-:Y:S01]  /*3530*/  FFMA R0, R0, R4, R3 ;  /* 0x0000000400007223 */ /* 0x000fe20000000003 */
[----:B0-----:R-:W-:Y:S06]  /*3540*/  @!P0 BRA `(.L_x_86) ;  /* 0x0000000000108947 */ /* 0x001fec0003800000 */
[----:B------:R-:W-:Y:S02]  /*3550*/  MOV R3, R38 ;  /* 0x0000002600037202 */ /* 0x000fe40000000f00 */
[----:B------:R-:W-:Y:S02]  /*3560*/  MOV R0, 0x40490fdb ;  /* 0x40490fdb00007802 */ /* 0x000fe40000000f00 */
[----:B------:R-:W-:-:S07]  /*3570*/  MOV R4, 0x3590 ;  /* 0x0000359000047802 */ /* 0x000fce0000000f00 */
[----:B------:R-:W-:Y:S05]  /*3580*/  CALL.REL.NOINC `($__internal_2_$__cuda_sm3x_div_rn_noftz_f32_slowpath) ;  /* 0x0000001000a07944 */ /* 0x000fea0003c00000 */
.L_x_86:
[----:B------:R-:W-:Y:S05]  /*3590*/  BSYNC.RECONVERGENT B0 ;  /* 0x0000000000007941 */ /* 0x000fea0003800200 */
.L_x_85:
[----:B------:R-:W-:Y:S01]  /*35a0*/  FSETP.GEU.AND P0, PT, |R2|, 1, PT ;  /* 0x3f8000000200780b */ /* 0x000fe20003f0e200 */
[----:B------:R-:W-:Y:S01]  /*35b0*/  BSSY.RECONVERGENT B0, `(.L_x_87) ;  /* 0x0000034000007945 */ /* 0x000fe20003800200 */
[----:B------:R-:W-:Y:S01]  /*35c0*/  FADD R0, -R0, 0.5 ;  /* 0x3f00000000007421 */ /* 0x000fe20000000100 */
[----:B------:R-:W-:-:S10]  /*35d0*/  FADD R3, |R2|, -RZ ;  /* 0x800000ff02037221 */ /* 0x000fd40000000200 */
        /* <DEDUP_REMOVED lines=11> */
[----:B------:R-:W-:-:S04]  /*3690*/  @!P1 FADD R8, R8, -1 ;  /* 0xbf80000008089421 */ /* 0x000fc80000000000 */
[----:B------:R-:W-:Y:S01]  /*36a0*/  @P0 IMAD.MOV.U32 R4, RZ, RZ, R8 ;  /* 0x000000ffff040224 */ /* 0x000fe200078e0008 */
        /* <DEDUP_REMOVED lines=8> */
.L_x_91:
[----:B------:R-:W-:Y:S05]  /*3730*/  BSYNC.RECONVERGENT B1 ;  /* 0x0000000000017941 */ /* 0x000fea0003800200 */
.L_x_90:
[----:B------:R-:W-:Y:S01]  /*3740*/  FADD R3, R3, -R4 ;  /* 0x8000000403037221 */ /* 0x000fe20000000000 */
[----:B------:R-:W-:Y:S06]  /*3750*/  BRA `(.L_x_88) ;  /* 0x0000000000647947 */ /* 0x000fec0003800000 */
.L_x_89:
        /* <DEDUP_REMOVED lines=10> */
.L_x_94:
        /* <DEDUP_REMOVED lines=12> */
.L_x_93:
[----:B------:R-:W-:Y:S05]  /*38c0*/  BSYNC.RECONVERGENT B1 ;  /* 0x0000000000017941 */ /* 0x000fea0003800200 */
.L_x_92:
[----:B------:R-:W-:-:S04]  /*38d0*/  FMUL R3, R4, 1.1920928955078125e-07 ;  /* 0x3400000004037820 */ /* 0x000fc80000400000 */
[----:B------:R-:W-:-:S07]  /*38e0*/  FMUL R3, R10, R3 ;  /* 0x000000030a037220 */ /* 0x000fce0000400000 */
.L_x_88:
[----:B------:R-:W-:Y:S05]  /*38f0*/  BSYNC.RECONVERGENT B0 ;  /* 0x0000000000007941 */ /* 0x000fea0003800200 */
.L_x_87:
[----:B------:R-:W0:Y:S01]  /*3900*/  LDC R7, c[0x0][0x3d8] ;  /* 0x0000f600ff077b82 */ /* 0x000e220000000800 */
[----:B------:R-:W-:Y:S01]  /*3910*/  FSETP.GEU.AND P1, PT, |R0|, 1, PT ;  /* 0x3f8000000000780b */ /* 0x000fe20003f2e200 */
[----:B------:R-:W-:Y:S01]  /*3920*/  BSSY.RECONVERGENT B0, `(.L_x_95) ;  /* 0x0000038000007945 */ /* 0x000fe20003800200 */
[C---:B------:R-:W-:Y:S02]  /*3930*/  FSETP.NAN.AND P0, PT, |R3|.reuse, |R3|, PT ;  /* 0x400000030300720b */ /* 0x040fe40003f08200 */
[----:B------:R-:W-:-:S03]  /*3940*/  LOP3.LUT R2, R3, 0x80000000, R2, 0xb8, !PT ;  /* 0x8000000003027812 */ /* 0x000fc600078eb802 */
[----:B------:R-:W0:Y:S01]  /*3950*/  LDC.64 R8, c[0x0][0x3d0] ;  /* 0x0000f400ff087b82 */ /* 0x000e220000000a00 */
[----:B------:R-:W-:Y:S01]  /*3960*/  FSEL R4, R3, R2, P0 ;  /* 0x0000000203047208 */ /* 0x000fe20000000000 */
[----:B0-----:R-:W-:-:S04]  /*3970*/  IMAD.WIDE R2, R7, 0x10, R8 ;  /* 0x0000001007027825 */ /* 0x001fc800078e0208 */
[----:B------:R-:W-:Y:S01]  /*3980*/  FADD R7, |R0|, -RZ ;  /* 0x800000ff00077221 */ /* 0x000fe20000000200 */
[----:B------:R-:W-:Y:S06]  /*3990*/  @!P1 BRA `(.L_x_96) ;  /* 0x0000000000c09947 */ /* 0x000fec0003800000 */
        /* <DEDUP_REMOVED lines=20> */
.L_x_99:
[----:B------:R-:W-:Y:S05]  /*3ae0*/  BSYNC.RECONVERGENT B1 ;  /* 0x0000000000017941 */ /* 0x000fea0003800200 */
.L_x_98:
[----:B------:R-:W-:Y:S01]  /*3af0*/  FADD R7, R7, -R8 ;  /* 0x8000000807077221 */ /* 0x000fe20000000000 */
[----:B------:R-:W-:Y:S06]  /*3b00*/  BRA `(.L_x_96) ;  /* 0x0000000000647947 */ /* 0x000fec0003800000 */
.L_x_97:
[C---:B------:R-:W-:Y:S01]  /*3b10*/  LOP3.LUT R8, R7.reuse, 0xff800000, RZ, 0xc0, !PT ;  /* 0xff80000007087812 */ /* 0x040fe200078ec0ff */
[----:B------:R-:W-:Y:S01]  /*3b20*/  BSSY.RECONVERGENT B1, `(.L_x_100) ;  /* 0x0000015000017945 */ /* 0x000fe20003800200 */
[C---:B------:R-:W-:Y:S02]  /*3b30*/  ISETP.GT.U32.AND P0, PT, R7.reuse, 0x7f7fffff, PT ;  /* 0x7f7fffff0700780c */ /* 0x040fe40003f04070 */
[----:B------:R-:W-:Y:S01]  /*3b40*/  MOV R12, 0x7fffffff ;  /* 0x7fffffff000c7802 */ /* 0x000fe20000000f00 */
[----:B------:R-:W-:Y:S01]  /*3b50*/  VIADD R9, R8, 0xc0800000 ;  /* 0xc080000008097836 */ /* 0x000fe20000000000 */
[----:B------:R-:W-:Y:S02]  /*3b60*/  LOP3.LUT R8, R7, 0x7fffff, RZ, 0xc0, !PT ;  /* 0x007fffff07087812 */ /* 0x000fe400078ec0ff */
[----:B------:R-:W-:Y:S02]  /*3b70*/  FSEL R12, R12, 8388608, P0 ;  /* 0x4b0000000c0c7808 */ /* 0x000fe40000000000 */
[----:B------:R-:W-:-:S02]  /*3b80*/  ISETP.NE.AND P1, PT, R9, RZ, PT ;  /* 0x000000ff0900720c */ /* 0x000fc40003f25270 */
[----:B------:R-:W-:-:S11]  /*3b90*/  LOP3.LUT R8, R8, 0x3f800000, RZ, 0xfc, !PT ;  /* 0x3f80000008087812 */ /* 0x000fd600078efcff */
[----:B------:R-:W-:Y:S05]  /*3ba0*/  @!P1 BRA `(.L_x_101) ;  /* 0x0000000000309947 */ /* 0x000fea0003800000 */
.L_x_102:
        /* <DEDUP_REMOVED lines=12> */
.L_x_101:
[----:B------:R-:W-:Y:S05]  /*3c70*/  BSYNC.RECONVERGENT B1 ;  /* 0x0000000000017941 */ /* 0x000fea0003800200 */
.L_x_100:
[----:B------:R-:W-:-:S04]  /*3c80*/  FMUL R7, R8, 1.1920928955078125e-07 ;  /* 0x3400000008077820 */ /* 0x000fc80000400000 */
[----:B------:R-:W-:-:S07]  /*3c90*/  FMUL R7, R12, R7 ;  /* 0x000000070c077220 */ /* 0x000fce0000400000 */
.L_x_96:
[----:B------:R-:W-:Y:S05]  /*3ca0*/  BSYNC.RECONVERGENT B0 ;  /* 0x0000000000007941 */ /* 0x000fea0003800200 */
.L_x_95:
        /* <DEDUP_REMOVED lines=10> */
[----:B--2---:R-:W-:Y:S02]  /*3d50*/  I2FP.F32.U32 R7, R10 ;  /* 0x0000000a00077245 */ /* 0x004fe40000201000 */
[----:B------:R-:W-:-:S03]  /*3d60*/  I2FP.F32.U32 R13, R11 ;  /* 0x0000000b000d7245 */ /* 0x000fc60000201000 */
[----:B------:R-:W-:Y:S02]  /*3d70*/  FMUL R7, R4, R7 ;  /* 0x0000000704077220 */ /* 0x000fe40000400000 */
[----:B------:R-:W-:-:S04]  /*3d80*/  FMUL R0, R0, R13 ;  /* 0x0000000d00007220 */ /* 0x000fc80000400000 */
[----:B------:R-:W0:Y:S08]  /*3d90*/  F2I.TRUNC.NTZ R7, R7 ;  /* 0x0000000700077305 */ /* 0x000e30000020f100 */
        /* <DEDUP_REMOVED lines=18> */
[----:B------:R-:W-:Y:S01]  /*3ec0*/  MOV R3, R4 ;  /* 0x0000000400037202 */ /* 0x000fe20000000f00 */
[----:B------:R-:W-:Y:S01]  /*3ed0*/  IMAD.MOV.U32 R0, RZ, RZ, 0x437f0000 ;  /* 0x437f0000ff007424 */ /* 0x000fe200078e00ff */
[----:B------:R-:W-:-:S07]  /*3ee0*/  MOV R4, 0x3f00 ;  /* 0x00003f0000047802 */ /* 0x000fce0000000f00 */
[----:B------:R-:W-:Y:S05]  /*3ef0*/  CALL.REL.NOINC `($__internal_2_$__cuda_sm3x_div_rn_noftz_f32_slowpath) ;  /* 0x0000000800447944 */ /* 0x000fea0003c00000 */
[----:B------:R-:W-:-:S07]  /*3f00*/  MOV R13, R0 ;  /* 0x00000000000d7202 */ /* 0x000fce0000000f00 */
.L_x_104:
[----:B------:R-:W-:Y:S05]  /*3f10*/  BSYNC.RECONVERGENT B0 ;  /* 0x0000000000007941 */ /* 0x000fea0003800200 */
.L_x_103:
[----:B------:R-:W2:Y:S01]  /*3f20*/  LDG.E.U8 R0, desc[UR8][R8.64+0x1] ;  /* 0x0000010808007981 */ /* 0x000ea2000c1e1100 */
[----:B------:R-:W-:Y:S01]  /*3f30*/  HFMA2 R2, -RZ, RZ, 0.9375, -7.688999176025390625e-06 ;  /* 0x3b808081ff027431 */ /* 0x000fe200000001ff */
[----:B------:R-:W-:Y:S01]  /*3f40*/  MOV R3, 0x437f0000 ;  /* 0x437f000000037802 */ /* 0x000fe20000000f00 */
[----:B------:R-:W-:Y:S04]  /*3f50*/  BSSY.RECONVERGENT B0, `(.L_x_105) ;  /* 0x000000e000007945 */ /* 0x000fe80003800200 */
        /* <DEDUP_REMOVED lines=13> */
.L_x_106:
[----:B------:R-:W-:Y:S05]  /*4030*/  BSYNC.RECONVERGENT B0 ;  /* 0x0000000000007941 */ /* 0x000fea0003800200 */
.L_x_105:
[----:B------:R-:W2:Y:S01]  /*4040*/  LDG.E.U8 R8, desc[UR8][R8.64+0x2] ;  /* 0x0000020808087981 */ /* 0x000ea2000c1e1100 */
[----:B------:R-:W-:Y:S02]  /*4050*/  HFMA2 R0, -RZ, RZ, 0.9375, -7.688999176025390625e-06 ;  /* 0x3b808081ff007431 */ /* 0x000fe400000001ff */
[----:B------:R-:W-:Y:S01]  /*4060*/  IMAD.MOV.U32 R3, RZ, RZ, 0x437f0000 ;  /* 0x437f0000ff037424 */ /* 0x000fe200078e00ff */
[----:B------:R-:W-:Y:S03]  /*4070*/  BSSY.RECONVERGENT B0, `(.L_x_107) ;  /* 0x000000d000007945 */ /* 0x000fe60003800200 */
        /* <DEDUP_REMOVED lines=12> */
.L_x_108:
[----:B------:R-:W-:Y:S05]  /*4140*/  BSYNC.RECONVERGENT B0 ;  /* 0x0000000000007941 */ /* 0x000fea0003800200 */
.L_x_107:
[----:B------:R-:W-:Y:S01]  /*4150*/  MOV R15, R0 ;  /* 0x00000000000f7202 */ /* 0x000fe20000000f00 */
[----:B------:R-:W-:Y:S06]  /*4160*/  BRA `(.L_x_79) ;  /* 0x0000000000187947 */ /* 0x000fec0003800000 */
.L_x_80:
[----:B------:R-:W-:-:S04]  /*4170*/  FADD R38, R38, 1 ;  /* 0x3f80000026267421 */ /* 0x000fc80000000000 */
[----:B------:R-:W-:-:S04]  /*4180*/  FMUL R38, R38, 0.5 ;  /* 0x3f00000026267820 */ /* 0x000fc80000400000 */
[----:B-----5:R-:W-:-:S04]  /*4190*/  FADD R15, -R38, 1 ;  /* 0x3f800000260f7421 */ /* 0x020fc80000000100 */
[C-C-:B------:R-:W-:Y:S01]  /*41a0*/  FFMA R13, R38.reuse, 0.5, R15.reuse ;  /* 0x3f000000260d7823 */ /* 0x140fe2000000000f */
[C-C-:B------:R-:W-:Y:S01]  /*41b0*/  FFMA R14, R38.reuse, 0.69999998807907104492, R15.reuse ;  /* 0x3f333333260e7823 */ /* 0x140fe2000000000f */
[----:B------:R-:W-:-:S07]  /*41c0*/  FADD R15, R38, R15 ;  /* 0x0000000f260f7221 */ /* 0x000fce0000000000 */
.L_x_79:
[----:B------:R-:W-:Y:S05]  /*41d0*/  BSYNC.RECONVERGENT B3 ;  /* 0x0000000000037941 */ /* 0x000fea0003800200 */
.L_x_35:
[----:B------:R-:W-:Y:S01]  /*41e0*/  FADD.SAT R13, RZ, R13 ;  /* 0x0000000dff0d7221 */ /* 0x000fe20000002000 */
[----:B------:R-:W-:Y:S01]  /*41f0*/  FADD.SAT R14, RZ, R14 ;  /* 0x0000000eff0e7221 */ /* 0x000fe20000002000 */
[----:B------:R-:W-:Y:S01]  /*4200*/  FADD.SAT R15, RZ, R15 ;  /* 0x0000000fff0f7221 */ /* 0x000fe20000002000 */
[----:B------:R-:W0:Y:S01]  /*4210*/  LDCU UR10, c[0x0][0x388] ;  /* 0x00007100ff0a77ac */ /* 0x000e220008000800 */
[----:B------:R-:W1:Y:S01]  /*4220*/  F2F.F64.F32 R2, R13 ;  /* 0x0000000d00027310 */ /* 0x000e620000201800 */
[----:B------:R-:W-:Y:S01]  /*4230*/  UMOV UR4, 0xced91687 ;  /* 0xced9168700047882 */ /* 0x000fe20000000000 */
[----:B------:R-:W-:Y:S01]  /*4240*/  UMOV UR5, 0x406ffff7 ;  /* 0x406ffff700057882 */ /* 0x000fe20000000000 */
[----:B------:R-:W2:Y:S05]  /*4250*/  LDCU.64 UR6, c[0x0][0x380] ;  /* 0x00007000ff0677ac */ /* 0x000eaa0008000a00 */
[----:B------:R-:W3:Y:S01]  /*4260*/  F2F.F64.F32 R8, R14 ;  /* 0x0000000e00087310 */ /* 0x000ee20000201800 */
[----:B-1----:R-:W-:-:S07]  /*4270*/  DMUL R2, R2, UR4 ;  /* 0x0000000402027c28 */ /* 0x002fce0008000000 */
[----:B------:R-:W1:Y:S01]  /*4280*/  F2F.F64.F32 R10, R15 ;  /* 0x0000000f000a7310 */ /* 0x000e620000201800 */
[----:B0-----:R-:W-:-:S04]  /*4290*/  IMAD R5, R5, UR10, R6 ;  /* 0x0000000a05057c24 */ /* 0x001fc8000f8e0206 */
[----:B------:R-:W-:Y:S01]  /*42a0*/  IMAD R5, R5, 0x3, RZ ;  /* 0x0000000305057824 */ /* 0x000fe200078e02ff */
[----:B---3--:R-:W-:Y:S02]  /*42b0*/  DMUL R8, R8, UR4 ;  /* 0x0000000408087c28 */ /* 0x008fe40008000000 */
[----:B------:R-:W0:Y:S02]  /*42c0*/  F2I.U32.F64.TRUNC R3, R2 ;  /* 0x0000000200037311 */ /* 0x000e24000030d000 */
[----:B--2---:R-:W-:-:S04]  /*42d0*/  IADD3 R4, P0, PT, R5, UR6, RZ ;  /* 0x0000000605047c10 */ /* 0x004fc8000ff1e0ff */
[----:B------:R-:W-:Y:S01]  /*42e0*/  LEA.HI.X.SX32 R5, R5, UR7, 0x1, P0 ;  /* 0x0000000705057c11 */ /* 0x000fe200080f0eff */
[----:B-1----:R-:W-:Y:S01]  /*42f0*/  DMUL R10, R10, UR4 ;  /* 0x000000040a0a7c28 */ /* 0x002fe20008000000 */
[----:B------:R-:W1:Y:S03]  /*4300*/  F2I.U32.F64.TRUNC R9, R8 ;  /* 0x0000000800097311 */ /* 0x000e66000030d000 */
[----:B0-----:R-:W-:Y:S06]  /*4310*/  STG.E.U8 desc[UR8][R4.64], R3 ;  /* 0x0000000304007986 */ /* 0x001fec000c101108 */
[----:B------:R-:W0:Y:S01]  /*4320*/  F2I.U32.F64.TRUNC R11, R10 ;  /* 0x0000000a000b7311 */ /* 0x000e22000030d000 */
[----:B-1----:R-:W-:Y:S04]  /*4330*/  STG.E.U8 desc[UR8][R4.64+0x1], R9 ;  /* 0x0000010904007986 */ /* 0x002fe8000c101108 */
[----:B0-----:R-:W-:Y:S01]  /*4340*/  STG.E.U8 desc[UR8][R4.64+0x2], R11 ;  /* 0x0000020b04007986 */ /* 0x001fe2000c101108 */
[----:B------:R-:W-:Y:S05]  /*4350*/  EXIT ;  /* 0x000000000000794d */ /* 0x000fea0003800000 */
        .weak           $__internal_0_$__cuda_sm20_rcp_rn_f32_slowpath
        .type           $__internal_0_$__cuda_sm20_rcp_rn_f32_slowpath,@function
        .size           $__internal_0_$__cuda_sm20_rcp_rn_f32_slowpath,($__internal_1_$__cuda_sm20_sqrt_rn_f32_slowpath - $__internal_0_$__cuda_sm20_rcp_rn_f32_slowpath)
$__internal_0_$__cuda_sm20_rcp_rn_f32_slowpath:
[----:B------:R-:W-:Y:S01]  /*4360*/  SHF.L.U32 R3, R0, 0x1, RZ ;  /* 0x0000000100037819 */ /* 0x000fe200000006ff */
[----:B------:R-:W-:Y:S03]  /*4370*/  BSSY.RECONVERGENT B4, `(.L_x_109) ;  /* 0x0000030000047945 */ /* 0x000fe60003800200 */
[----:B------:R-:W-:-:S04]  /*4380*/  SHF.R.U32.HI R3, RZ, 0x18, R3 ;  /* 0x00000018ff037819 */ /* 0x000fc80000011603 */
[----:B------:R-:W-:-:S13]  /*4390*/  ISETP.NE.U32.AND P0, PT, R3, RZ, PT ;  /* 0x000000ff0300720c */ /* 0x000fda0003f05070 */
[----:B------:R-:W-:Y:S05]  /*43a0*/  @P0 BRA `(.L_x_110) ;  /* 0x0000000000280947 */ /* 0x000fea0003800000 */
[----:B------:R-:W-:-:S04]  /*43b0*/  SHF.L.U32 R3, R0, 0x1, RZ ;  /* 0x0000000100037819 */ /* 0x000fc800000006ff */
[----:B------:R-:W-:-:S13]  /*43c0*/  ISETP.NE.AND P0, PT, R3, RZ, PT ;  /* 0x000000ff0300720c */ /* 0x000fda0003f05270 */
[----:B------:R-:W-:Y:S01]  /*43d0*/  @P0 FFMA R16, R0, 1.84467440737095516160e+19, RZ ;  /* 0x5f80000000100823 */ /* 0x000fe200000000ff */
[----:B------:R-:W-:Y:S08]  /*43e0*/  @!P0 MUFU.RCP R4, R0 ;  /* 0x0000000000048308 */ /* 0x000ff00000001000 */
[----:B------:R-:W0:Y:S02]  /*43f0*/  @P0 MUFU.RCP R3, R16 ;  /* 0x0000001000030308 */ /* 0x000e240000001000 */
[----:B0-----:R-:W-:-:S04]  /*4400*/  @P0 FFMA R17, R16, R3, -1 ;  /* 0xbf80000010110423 */ /* 0x001fc80000000003 */
[----:B------:R-:W-:-:S04]  /*4410*/  @P0 FADD.FTZ R26, -R17, -RZ ;  /* 0x800000ff111a0221 */ /* 0x000fc80000010100 */
[----:B------:R-:W-:-:S04]  /*4420*/  @P0 FFMA R3, R3, R26, R3 ;  /* 0x0000001a03030223 */ /* 0x000fc80000000003 */
[----:B------:R-:W-:Y:S01]  /*4430*/  @P0 FFMA R4, R3, 1.84467440737095516160e+19, RZ ;  /* 0x5f80000003040823 */ /* 0x000fe200000000ff */
[----:B------:R-:W-:Y:S06]  /*4440*/  BRA `(.L_x_111) ;  /* 0x0000000000887947 */ /* 0x000fec0003800000 */
.L_x_110:
[----:B------:R-:W-:-:S04]  /*4450*/  IADD3 R4, PT, PT, R3, -0xfd, RZ ;  /* 0xffffff0303047810 */ /* 0x000fc80007ffe0ff */
[----:B------:R-:W-:-:S13]  /*4460*/  ISETP.GT.U32.AND P0, PT, R4, 0x1, PT ;  /* 0x000000010400780c */ /* 0x000fda0003f04070 */
[----:B------:R-:W-:Y:S05]  /*4470*/  @P0 BRA `(.L_x_112) ;  /* 0x0000000000780947 */ /* 0x000fea0003800000 */
[----:B------:R-:W-:Y:S02]  /*4480*/  LOP3.LUT R28, R0, 0x7fffff, RZ, 0xc0, !PT ;  /* 0x007fffff001c7812 */ /* 0x000fe400078ec0ff */
[----:B------:R-:W-:Y:S02]  /*4490*/  MOV R27, 0x3 ;  /* 0x00000003001b7802 */ /* 0x000fe40000000f00 */
[----:B------:R-:W-:Y:S02]  /*44a0*/  LOP3.LUT R28, R28, 0x3f800000, RZ, 0xfc, !PT ;  /* 0x3f8000001c1c7812 */ /* 0x000fe400078efcff */
[----:B------:R-:W-:Y:S02]  /*44b0*/  SHF.L.U32 R27, R27, R4, RZ ;  /* 0x000000041b1b7219 */ /* 0x000fe400000006ff */
[----:B------:R-:W0:Y:S01]  /*44c0*/  MUFU.RCP R17, R28 ;  /* 0x0000001c00117308 */ /* 0x000e220000001000 */
[----:B------:R-:W-:Y:S01]  /*44d0*/  IADD3 R3, PT, PT, R3, -0xfc, RZ ;  /* 0xffffff0403037810 */ /* 0x000fe20007ffe0ff */
[----:B0-----:R-:W-:-:S04]  /*44e0*/  FFMA R26, R28, R17, -1 ;  /* 0xbf8000001c1a7423 */ /* 0x001fc80000000011 */
[----:B------:R-:W-:-:S04]  /*44f0*/  FADD.FTZ R26, -R26, -RZ ;  /* 0x800000ff1a1a7221 */ /* 0x000fc80000010100 */
[CCC-:B------:R-:W-:Y:S01]  /*4500*/  FFMA.RM R16, R17.reuse, R26.reuse, R17.reuse ;  /* 0x0000001a11107223 */ /* 0x1c0fe20000004011 */
[----:B------:R-:W-:-:S04]  /*4510*/  FFMA.RP R17, R17, R26, R17 ;  /* 0x0000001a11117223 */ /* 0x000fc80000008011 */
[C---:B------:R-:W-:Y:S02]  /*4520*/  LOP3.LUT R26, R16.reuse, 0x7fffff, RZ, 0xc0, !PT ;  /* 0x007fffff101a7812 */ /* 0x040fe400078ec0ff */
[----:B------:R-:W-:Y:S02]  /*4530*/  FSETP.NEU.FTZ.AND P0, PT, R16, R17, PT ;  /* 0x000000111000720b */ /* 0x000fe40003f1d000 */
[----:B------:R-:W-:Y:S02]  /*4540*/  LOP3.LUT R26, R26, 0x800000, RZ, 0xfc, !PT ;  /* 0x008000001a1a7812 */ /* 0x000fe400078efcff */
[----:B------:R-:W-:Y:S02]  /*4550*/  SEL R16, RZ, 0xffffffff, !P0 ;  /* 0xffffffffff107807 */ /* 0x000fe40004000000 */
[----:B------:R-:W-:Y:S02]  /*4560*/  LOP3.LUT R27, R27, R26, RZ, 0xc0, !PT ;  /* 0x0000001a1b1b7212 */ /* 0x000fe400078ec0ff */
[----:B------:R-:W-:Y:S01]  /*4570*/  SHF.R.U32.HI R3, RZ, R3, R26 ;  /* 0x00000003ff037219 */ /* 0x000fe2000001161a */
[----:B------:R-:W-:Y:S01]  /*4580*/  IMAD.MOV R17, RZ, RZ, -R16 ;  /* 0x000000ffff117224 */ /* 0x000fe200078e0a10 */
[----:B------:R-:W-:-:S04]  /*4590*/  SHF.R.U32.HI R27, RZ, R4, R27 ;  /* 0x00000004ff1b7219 */ /* 0x000fc8000001161b */
[----:B------:R-:W-:Y:S02]  /*45a0*/  LOP3.LUT P1, RZ, R17, R4, R26, 0xf8, !PT ;  /* 0x0000000411ff7212 */ /* 0x000fe4000782f81a */
[C---:B------:R-:W-:Y:S02]  /*45b0*/  LOP3.LUT P0, RZ, R27.reuse, 0x1, RZ, 0xc0, !PT ;  /* 0x000000011bff7812 */ /* 0x040fe4000780c0ff */
[----:B------:R-:W-:-:S04]  /*45c0*/  LOP3.LUT P2, RZ, R27, 0x2, RZ, 0xc0, !PT ;  /* 0x000000021bff7812 */ /* 0x000fc8000784c0ff */
[----:B------:R-:W-:Y:S02]  /*45d0*/  PLOP3.LUT P0, PT, P0, P1, P2, 0xe0, 0x0 ;  /* 0x000000000000781c */ /* 0x000fe40000703c20 */
[----:B------:R-:W-:Y:S02]  /*45e0*/  LOP3.LUT P1, RZ, R0, 0x7fffff, RZ, 0xc0, !PT ;  /* 0x007fffff00ff7812 */ /* 0x000fe4000782c0ff */
[----:B------:R-:W-:-:S04]  /*45f0*/  SEL R4, RZ, 0x1, !P0 ;  /* 0x00000001ff047807 */ /* 0x000fc80004000000 */
[----:B------:R-:W-:-:S04]  /*4600*/  IADD3 R4, PT, PT, -R4, RZ, RZ ;  /* 0x000000ff04047210 */ /* 0x000fc80007ffe1ff */
[----:B------:R-:W-:-:S13]  /*4610*/  ISETP.GE.AND P0, PT, R4, RZ, PT ;  /* 0x000000ff0400720c */ /* 0x000fda0003f06270 */
[----:B------:R-:W-:-:S04]  /*4620*/  @!P0 IADD3 R3, PT, PT, R3, 0x1, RZ ;  /* 0x0000000103038810 */ /* 0x000fc80007ffe0ff */
[----:B------:R-:W-:-:S04]  /*4630*/  @!P1 SHF.L.U32 R3, R3, 0x1, RZ ;  /* 0x0000000103039819 */ /* 0x000fc800000006ff */
[----:B------:R-:W-:Y:S01]  /*4640*/  LOP3.LUT R4, R3, 0x80000000, R0, 0xf8, !PT ;  /* 0x8000000003047812 */ /* 0x000fe200078ef800 */
[----:B------:R-:W-:Y:S06]  /*4650*/  BRA `(.L_x_111) ;  /* 0x0000000000047947 */ /* 0x000fec0003800000 */
.L_x_112:
[----:B------:R0:W1:Y:S02]  /*4660*/  MUFU.RCP R4, R0 ;  /* 0x0000000000047308 */ /* 0x0000640000001000 */
.L_x_111:
[----:B------:R-:W-:Y:S05]  /*4670*/  BSYNC.RECONVERGENT B4 ;  /* 0x0000000000047941 */ /* 0x000fea0003800200 */
.L_x_109:
[----:B------:R-:W-:Y:S01]  /*4680*/  HFMA2 R17, -RZ, RZ, 0, 0 ;  /* 0x00000000ff117431 */ /* 0x000fe200000001ff */
[----:B------:R-:W-:-:S04]  /*4690*/  MOV R16, R19 ;  /* 0x0000001300107202 */ /* 0x000fc80000000f00 */
[----:B01----:R-:W-:Y:S05]  /*46a0*/  RET.REL.NODEC R16 `(kernel) ;  /* 0xffffffb810547950 */ /* 0x003fea0003c3ffff */
        .weak           $__internal_1_$__cuda_sm20_sqrt_rn_f32_slowpath
        .type           $__internal_1_$__cuda_sm20_sqrt_rn_f32_slowpath,@function
        .size           $__internal_1_$__cuda_sm20_sqrt_rn_f32_slowpath,($__internal_2_$__cuda_sm3x_div_rn_noftz_f32_slowpath - $__internal_1_$__cuda_sm20_sqrt_rn_f32_slowpath)
$__internal_1_$__cuda_sm20_sqrt_rn_f32_slowpath:
[----:B------:R-:W-:-:S13]  /*46b0*/  LOP3.LUT P0, RZ, R0, 0x7fffffff, RZ, 0xc0, !PT ;  /* 0x7fffffff00ff7812 */ /* 0x000fda000780c0ff */
[----:B------:R-:W-:Y:S01]  /*46c0*/  @!P0 MOV R17, R0 ;  /* 0x0000000000118202 */ /* 0x000fe20000000f00 */
[----:B------:R-:W-:Y:S06]  /*46d0*/  @!P0 BRA `(.L_x_113) ;  /* 0x0000000000408947 */ /* 0x000fec0003800000 */
[----:B------:R-:W-:-:S13]  /*46e0*/  FSETP.GEU.FTZ.AND P0, PT, R0, RZ, PT ;  /* 0x000000ff0000720b */ /* 0x000fda0003f1e000 */
[----:B------:R-:W-:Y:S01]  /*46f0*/  @!P0 IMAD.MOV.U32 R17, RZ, RZ, 0x7fffffff ;  /* 0x7fffffffff118424 */ /* 0x000fe200078e00ff */
[----:B------:R-:W-:Y:S06]  /*4700*/  @!P0 BRA `(.L_x_113) ;  /* 0x0000000000348947 */ /* 0x000fec0003800000 */
[----:B------:R-:W-:-:S13]  /*4710*/  FSETP.GTU.FTZ.AND P0, PT, |R0|, +INF , PT ;  /* 0x7f8000000000780b */ /* 0x000fda0003f1c200 */
[----:B------:R-:W-:Y:S01]  /*4720*/  @P0 FADD.FTZ R17, R0, 1 ;  /* 0x3f80000000110421 */ /* 0x000fe20000010000 */
[----:B------:R-:W-:Y:S06]  /*4730*/  @P0 BRA `(.L_x_113) ;  /* 0x0000000000280947 */ /* 0x000fec0003800000 */
[----:B------:R-:W-:-:S13]  /*4740*/  FSETP.NEU.FTZ.AND P0, PT, |R0|, +INF , PT ;  /* 0x7f8000000000780b */ /* 0x000fda0003f1d200 */
[----:B------:R-:W-:-:S04]  /*4750*/  @P0 FFMA R26, R0, 1.84467440737095516160e+19, RZ ;  /* 0x5f800000001a0823 */ /* 0x000fc800000000ff */
[----:B------:R-:W0:Y:S02]  /*4760*/  @P0 MUFU.RSQ R39, R26 ;  /* 0x0000001a00270308 */ /* 0x000e240000001400 */
[----:B0-----:R-:W-:Y:S01]  /*4770*/  @P0 FMUL.FTZ R3, R26, R39 ;  /* 0x000000271a030220 */ /* 0x001fe20000410000 */
[----:B------:R-:W-:-:S03]  /*4780*/  @P0 FMUL.FTZ R4, R39, 0.5 ;  /* 0x3f00000027040820 */ /* 0x000fc60000410000 */
[----:B------:R-:W-:-:S04]  /*4790*/  @P0 FADD.FTZ R17, -R3, -RZ ;  /* 0x800000ff03110221 */ /* 0x000fc80000010100 */
[----:B------:R-:W-:Y:S01]  /*47a0*/  @P0 FFMA R40, R3, R17, R26 ;  /* 0x0000001103280223 */ /* 0x000fe2000000001a */
[----:B------:R-:W-:-:S03]  /*47b0*/  @!P0 MOV R17, R0 ;  /* 0x0000000000118202 */ /* 0x000fc60000000f00 */
[----:B------:R-:W-:-:S04]  /*47c0*/  @P0 FFMA R4, R40, R4, R3 ;  /* 0x0000000428040223 */ /* 0x000fc80000000003 */
[----:B------:R-:W-:-:S07]  /*47d0*/  @P0 FMUL.FTZ R17, R4, 2.3283064365386962891e-10 ;  /* 0x2f80000004110820 */ /* 0x000fce0000410000 */
.L_x_113:
[----:B------:R-:W-:Y:S01]  /*47e0*/  MOV R26, R17 ;  /* 0x00000011001a7202 */ /* 0x000fe20000000f00 */
[----:B------:R-:W-:-:S04]  /*47f0*/  HFMA2 R17, -RZ, RZ, 0, 0 ;  /* 0x00000000ff117431 */ /* 0x000fc800000001ff */
[----:B------:R-:W-:Y:S05]  /*4800*/  RET.REL.NODEC R16 `(kernel) ;  /* 0xffffffb410fc7950 */ /* 0x000fea0003c3ffff */
        .weak           $__internal_2_$__cuda_sm3x_div_rn_noftz_f32_slowpath
        .type           $__internal_2_$__cuda_sm3x_div_rn_noftz_f32_slowpath,@function
        .size           $__internal_2_$__cuda_sm3x_div_rn_noftz_f32_slowpath,(.L_x_128 - $__internal_2_$__cuda_sm3x_div_rn_noftz_f32_slowpath)
$__internal_2_$__cuda_sm3x_div_rn_noftz_f32_slowpath:
[----:B------:R-:W-:Y:S01]  /*4810*/  SHF.R.U32.HI R16, RZ, 0x17, R0 ;  /* 0x00000017ff107819 */ /* 0x000fe20000011600 */
[----:B------:R-:W-:Y:S01]  /*4820*/  BSSY.RECONVERGENT B1, `(.L_x_114) ;  /* 0x0000065000017945 */ /* 0x000fe20003800200 */
[----:B------:R-:W-:Y:S02]  /*4830*/  SHF.R.U32.HI R39, RZ, 0x17, R3 ;  /* 0x00000017ff277819 */ /* 0x000fe40000011603 */
[----:B------:R-:W-:Y:S02]  /*4840*/  LOP3.LUT R16, R16, 0xff, RZ, 0xc0, !PT ;  /* 0x000000ff10107812 */ /* 0x000fe400078ec0ff */
[----:B------:R-:W-:Y:S02]  /*4850*/  LOP3.LUT R39, R39, 0xff, RZ, 0xc0, !PT ;  /* 0x000000ff27277812 */ /* 0x000fe400078ec0ff */
[----:B------:R-:W-:Y:S02]  /*4860*/  IADD3 R17, PT, PT, R16, -0x1, RZ ;  /* 0xffffffff10117810 */ /* 0x000fe40007ffe0ff */
[----:B------:R-:W-:-:S02]  /*4870*/  IADD3 R40, PT, PT, R39, -0x1, RZ ;  /* 0xffffffff27287810 */ /* 0x000fc40007ffe0ff */
[----:B------:R-:W-:-:S04]  /*4880*/  ISETP.GT.U32.AND P0, PT, R17, 0xfd, PT ;  /* 0x000000fd1100780c */ /* 0x000fc80003f04070 */
[----:B------:R-:W-:Y:S02]  /*4890*/  ISETP.GT.U32.OR P0, PT, R40, 0xfd, P0 ;  /* 0x000000fd2800780c */ /* 0x000fe40000704470 */
[----:B------:R-:W-:-:S11]  /*48a0*/  MOV R40, R3 ;  /* 0x0000000300287202 */ /* 0x000fd60000000f00 */
[----:B------:R-:W-:Y:S01]  /*48b0*/  @!P0 MOV R17, RZ ;  /* 0x000000ff00118202 */ /* 0x000fe20000000f00 */
[----:B------:R-:W-:Y:S06]  /*48c0*/  @!P0 BRA `(.L_x_115) ;  /* 0x0000000000648947 */ /* 0x000fec0003800000 */
[----:B------:R-:W-:Y:S02]  /*48d0*/  FSETP.GTU.FTZ.AND P0, PT, |R3|, +INF , PT ;  /* 0x7f8000000300780b */ /* 0x000fe40003f1c200 */
[----:B------:R-:W-:-:S04]  /*48e0*/  FSETP.GTU.FTZ.AND P1, PT, |R0|, +INF , PT ;  /* 0x7f8000000000780b */ /* 0x000fc80003f3c200 */
[----:B------:R-:W-:-:S13]  /*48f0*/  PLOP3.LUT P0, PT, P0, P1, PT, 0xf8, 0x8f ;  /* 0x00000000008f781c */ /* 0x000fda0000703f70 */
[----:B------:R-:W-:Y:S05]  /*4900*/  @P0 BRA `(.L_x_116) ;  /* 0x0000000400540947 */ /* 0x000fea0003800000 */
[----:B------:R-:W-:-:S13]  /*4910*/  LOP3.LUT P0, RZ, R0, 0x7fffffff, R40, 0xc8, !PT ;  /* 0x7fffffff00ff7812 */ /* 0x000fda000780c828 */
[----:B------:R-:W-:Y:S05]  /*4920*/  @!P0 BRA `(.L_x_117) ;  /* 0x0000000400448947 */ /* 0x000fea0003800000 */
[C---:B------:R-:W-:Y:S02]  /*4930*/  FSETP.NEU.FTZ.AND P3, PT, |R3|.reuse, +INF , PT ;  /* 0x7f8000000300780b */ /* 0x040fe40003f7d200 */
[----:B------:R-:W-:Y:S02]  /*4940*/  FSETP.NEU.FTZ.AND P1, PT, |R0|, +INF , PT ;  /* 0x7f8000000000780b */ /* 0x000fe40003f3d200 */
[----:B------:R-:W-:-:S11]  /*4950*/  FSETP.NEU.FTZ.AND P0, PT, |R3|, +INF , PT ;  /* 0x7f8000000300780b */ /* 0x000fd60003f1d200 */
[----:B------:R-:W-:Y:S05]  /*4960*/  @!P1 BRA !P3, `(.L_x_117) ;  /* 0x0000000400349947 */ /* 0x000fea0005800000 */
[----:B------:R-:W-:-:S04]  /*4970*/  LOP3.LUT P3, RZ, R40, 0x7fffffff, RZ, 0xc0, !PT ;  /* 0x7fffffff28ff7812 */ /* 0x000fc8000786c0ff */
[----:B------:R-:W-:-:S13]  /*4980*/  PLOP3.LUT P1, PT, P1, P3, PT, 0x2f, 0xf2 ;  /* 0x0000000000f2781c */ /* 0x000fda0000f26577 */
[----:B------:R-:W-:Y:S05]  /*4990*/  @P1 BRA `(.L_x_118) ;  /* 0x0000000400201947 */ /* 0x000fea0003800000 */
[----:B------:R-:W-:-:S04]  /*49a0*/  LOP3.LUT P1, RZ, R0, 0x7fffffff, RZ, 0xc0, !PT ;  /* 0x7fffffff00ff7812 */ /* 0x000fc8000782c0ff */
[----:B------:R-:W-:-:S13]  /*49b0*/  PLOP3.LUT P0, PT, P0, P1, PT, 0x2f, 0xf2 ;  /* 0x0000000000f2781c */ /* 0x000fda0000702577 */
[----:B------:R-:W-:Y:S05]  /*49c0*/  @P0 BRA `(.L_x_119) ;  /* 0x0000000400080947 */ /* 0x000fea0003800000 */
[----:B------:R-:W-:-:S05]  /*49d0*/  VIADD R17, R39, 0xffffffff ;  /* 0xffffffff27117836 */ /* 0x000fca0000000000 */
[----:B------:R-:W-:Y:S02]  /*49e0*/  ISETP.GE.AND P0, PT, R17, RZ, PT ;  /* 0x000000ff1100720c */ /* 0x000fe40003f06270 */
[----:B------:R-:W-:-:S04]  /*49f0*/  IADD3 R17, PT, PT, R16, -0x1, RZ ;  /* 0xffffffff10117810 */ /* 0x000fc80007ffe0ff */
[----:B------:R-:W-:-:S07]  /*4a00*/  ISETP.GE.AND P1, PT, R17, RZ, PT ;  /* 0x000000ff1100720c */ /* 0x000fce0003f26270 */
[----:B------:R-:W-:Y:S01]  /*4a10*/  @P0 MOV R17, RZ ;  /* 0x000000ff00110202 */ /* 0x000fe20000000f00 */
[----:B------:R-:W-:Y:S01]  /*4a20*/  @!P0 FFMA R40, R3, 1.84467440737095516160e+19, RZ ;  /* 0x5f80000003288823 */ /* 0x000fe200000000ff */
[----:B------:R-:W-:-:S04]  /*4a30*/  @!P0 MOV R17, 0xffffffc0 ;  /* 0xffffffc000118802 */ /* 0x000fc80000000f00 */
[----:B------:R-:W-:Y:S01]  /*4a40*/  @!P1 FFMA R0, R0, 1.84467440737095516160e+19, RZ ;  /* 0x5f80000000009823 */ /* 0x000fe200000000ff */
[----:B------:R-:W-:-:S07]  /*4a50*/  @!P1 IADD3 R17, PT, PT, R17, 0x40, RZ ;  /* 0x0000004011119810 */ /* 0x000fce0007ffe0ff */
.L_x_115:
[----:B------:R-:W-:Y:S01]  /*4a60*/  LEA R43, R16, 0xc0800000, 0x17 ;  /* 0xc0800000102b7811 */ /* 0x000fe200078eb8ff */
[----:B------:R-:W-:Y:S01]  /*4a70*/  BSSY.RECONVERGENT B2, `(.L_x_120) ;  /* 0x0000036000027945 */ /* 0x000fe20003800200 */
[----:B------:R-:W-:Y:S02]  /*4a80*/  IADD3 R39, PT, PT, R39, -0x7f, RZ ;  /* 0xffffff8127277810 */ /* 0x000fe40007ffe0ff */
[----:B------:R-:W-:-:S03]  /*4a90*/  IADD3 R43, PT, PT, -R43, R0, RZ ;  /* 0x000000002b2b7210 */ /* 0x000fc60007ffe1ff */
[----:B------:R-:W-:Y:S01]  /*4aa0*/  IMAD R0, R39, -0x800000, R40 ;  /* 0xff80000027007824 */ /* 0x000fe200078e0228 */
[----:B------:R-:W0:Y:S01]  /*4ab0*/  MUFU.RCP R42, R43 ;  /* 0x0000002b002a7308 */ /* 0x000e220000001000 */
[----:B------:R-:W-:-:S04]  /*4ac0*/  FADD.FTZ R3, -R43, -RZ ;  /* 0x800000ff2b037221 */ /* 0x000fc80000010100 */
[----:B0-----:R-:W-:-:S04]  /*4ad0*/  FFMA R41, R42, R3, 1 ;  /* 0x3f8000002a297423 */ /* 0x001fc80000000003 */
[----:B------:R-:W-:-:S04]  /*4ae0*/  FFMA R41, R42, R41, R42 ;  /* 0x000000292a297223 */ /* 0x000fc8000000002a */
[----:B------:R-:W-:-:S04]  /*4af0*/  FFMA R40, R0, R41, RZ ;  /* 0x0000002900287223 */ /* 0x000fc800000000ff */
[----:B------:R-:W-:-:S04]  /*4b00*/  FFMA R42, R3, R40, R0 ;  /* 0x00000028032a7223 */ /* 0x000fc80000000000 */
[----:B------:R-:W-:Y:S01]  /*4b10*/  FFMA R42, R41, R42, R40 ;  /* 0x0000002a292a7223 */ /* 0x000fe20000000028 */
[----:B------:R-:W-:-:S03]  /*4b20*/  IADD3 R40, PT, PT, R39, 0x7f, -R16 ;  /* 0x0000007f27287810 */ /* 0x000fc60007ffe810 */
[----:B------:R-:W-:Y:S01]  /*4b30*/  FFMA R3, R3, R42, R0 ;  /* 0x0000002a03037223 */ /* 0x000fe20000000000 */
[----:B------:R-:W-:-:S03]  /*4b40*/  IADD3 R17, PT, PT, R40, R17, RZ ;  /* 0x0000001128117210 */ /* 0x000fc60007ffe0ff */
[----:B------:R-:W-:-:S05]  /*4b50*/  FFMA R0, R41, R3, R42 ;  /* 0x0000000329007223 */ /* 0x000fca000000002a */
[----:B------:R-:W-:-:S04]  /*4b60*/  SHF.R.U32.HI R16, RZ, 0x17, R0 ;  /* 0x00000017ff107819 */ /* 0x000fc80000011600 */
[----:B------:R-:W-:-:S05]  /*4b70*/  LOP3.LUT R16, R16, 0xff, RZ, 0xc0, !PT ;  /* 0x000000ff10107812 */ /* 0x000fca00078ec0ff */
[----:B------:R-:W-:-:S05]  /*4b80*/  IMAD.IADD R16, R16, 0x1, R17 ;  /* 0x0000000110107824 */ /* 0x000fca00078e0211 */
[----:B------:R-:W-:-:S04]  /*4b90*/  IADD3 R39, PT, PT, R16, -0x1, RZ ;  /* 0xffffffff10277810 */ /* 0x000fc80007ffe0ff */
[----:B------:R-:W-:-:S13]  /*4ba0*/  ISETP.GE.U32.AND P0, PT, R39, 0xfe, PT ;  /* 0x000000fe2700780c */ /* 0x000fda0003f06070 */
[----:B------:R-:W-:Y:S05]  /*4bb0*/  @!P0 BRA `(.L_x_121) ;  /* 0x0000000000808947 */ /* 0x000fea0003800000 */
[----:B------:R-:W-:-:S13]  /*4bc0*/  ISETP.GT.AND P0, PT, R16, 0xfe, PT ;  /* 0x000000fe1000780c */ /* 0x000fda0003f04270 */
[----:B------:R-:W-:Y:S05]  /*4bd0*/  @P0 BRA `(.L_x_122) ;  /* 0x00000000006c0947 */ /* 0x000fea0003800000 */
[----:B------:R-:W-:-:S13]  /*4be0*/  ISETP.GE.AND P0, PT, R16, 0x1, PT ;  /* 0x000000011000780c */ /* 0x000fda0003f06270 */
[----:B------:R-:W-:Y:S05]  /*4bf0*/  @P0 BRA `(.L_x_123) ;  /* 0x0000000000740947 */ /* 0x000fea0003800000 */
[----:B------:R-:W-:Y:S02]  /*4c00*/  ISETP.GE.AND P0, PT, R16, -0x18, PT ;  /* 0xffffffe81000780c */ /* 0x000fe40003f06270 */
[----:B------:R-:W-:-:S11]  /*4c10*/  LOP3.LUT R0, R0, 0x80000000, RZ, 0xc0, !PT ;  /* 0x8000000000007812 */ /* 0x000fd600078ec0ff */
[----:B------:R-:W-:Y:S05]  /*4c20*/  @!P0 BRA `(.L_x_123) ;  /* 0x0000000000688947 */ /* 0x000fea0003800000 */
[CCC-:B------:R-:W-:Y:S01]  /*4c30*/  FFMA.RZ R17, R41.reuse, R3.reuse, R42.reuse ;  /* 0x0000000329117223 */ /* 0x1c0fe2000000c02a */
[CCC-:B------:R-:W-:Y:S01]  /*4c40*/  FFMA.RP R39, R41.reuse, R3.reuse, R42.reuse ;  /* 0x0000000329277223 */ /* 0x1c0fe2000000802a */
[----:B------:R-:W-:Y:S01]  /*4c50*/  FFMA.RM R42, R41, R3, R42 ;  /* 0x00000003292a7223 */ /* 0x000fe2000000402a */
[C---:B------:R-:W-:Y:S02]  /*4c60*/  IADD3 R3, PT, PT, R16.reuse, 0x20, RZ ;  /* 0x0000002010037810 */ /* 0x040fe40007ffe0ff */
[----:B------:R-:W-:Y:S02]  /*4c70*/  LOP3.LUT R17, R17, 0x7fffff, RZ, 0xc0, !PT ;  /* 0x007fffff11117812 */ /* 0x000fe400078ec0ff */
[C---:B------:R-:W-:Y:S02]  /*4c80*/  ISETP.NE.AND P3, PT, R16.reuse, RZ, PT ;  /* 0x000000ff1000720c */ /* 0x040fe40003f65270 */
[----:B------:R-:W-:Y:S02]  /*4c90*/  LOP3.LUT R40, R17, 0x800000, RZ, 0xfc, !PT ;  /* 0x0080000011287812 */ /* 0x000fe400078efcff */
[----:B------:R-:W-:-:S02]  /*4ca0*/  ISETP.NE.AND P1, PT, R16, RZ, PT ;  /* 0x000000ff1000720c */ /* 0x000fc40003f25270 */
[----:B------:R-:W-:Y:S02]  /*4cb0*/  IADD3 R16, PT, PT, -R16, RZ, RZ ;  /* 0x000000ff10107210 */ /* 0x000fe40007ffe1ff */
[----:B------:R-:W-:Y:S02]  /*4cc0*/  SHF.L.U32 R3, R40, R3, RZ ;  /* 0x0000000328037219 */ /* 0x000fe400000006ff */
[----:B------:R-:W-:Y:S02]  /*4cd0*/  FSETP.NEU.FTZ.AND P0, PT, R39, R42, PT ;  /* 0x0000002a2700720b */ /* 0x000fe40003f1d000 */
[----:B------:R-:W-:Y:S02]  /*4ce0*/  SEL R17, R16, RZ, P3 ;  /* 0x000000ff10117207 */ /* 0x000fe40001800000 */
[----:B------:R-:W-:Y:S02]  /*4cf0*/  ISETP.NE.AND P1, PT, R3, RZ, P1 ;  /* 0x000000ff0300720c */ /* 0x000fe40000f25270 */
[----:B------:R-:W-:-:S02]  /*4d00*/  SHF.R.U32.HI R40, RZ, R17, R40 ;  /* 0x00000011ff287219 */ /* 0x000fc40000011628 */
[----:B------:R-:W-:Y:S02]  /*4d10*/  PLOP3.LUT P0, PT, P0, P1, PT, 0xf8, 0x8f ;  /* 0x00000000008f781c */ /* 0x000fe40000703f70 */
[----:B------:R-:W-:Y:S02]  /*4d20*/  SHF.R.U32.HI R16, RZ, 0x1, R40 ;  /* 0x00000001ff107819 */ /* 0x000fe40000011628 */
[----:B------:R-:W-:-:S04]  /*4d30*/  SEL R3, RZ, 0x1, !P0 ;  /* 0x00000001ff037807 */ /* 0x000fc80004000000 */
[----:B------:R-:W-:-:S04]  /*4d40*/  LOP3.LUT R3, R3, 0x1, R16, 0xf8, !PT ;  /* 0x0000000103037812 */ /* 0x000fc800078ef810 */
[----:B------:R-:W-:-:S04]  /*4d50*/  LOP3.LUT R3, R3, R40, RZ, 0xc0, !PT ;  /* 0x0000002803037212 */ /* 0x000fc800078ec0ff */
[----:B------:R-:W-:-:S04]  /*4d60*/  IADD3 R3, PT, PT, R16, R3, RZ ;  /* 0x0000000310037210 */ /* 0x000fc80007ffe0ff */
[----:B------:R-:W-:Y:S01]  /*4d70*/  LOP3.LUT R0, R3, R0, RZ, 0xfc, !PT ;  /* 0x0000000003007212 */ /* 0x000fe200078efcff */
[----:B------:R-:W-:Y:S06]  /*4d80*/  BRA `(.L_x_123) ;  /* 0x0000000000107947 */ /* 0x000fec0003800000 */
.L_x_122:
[----:B------:R-:W-:-:S04]  /*4d90*/  LOP3.LUT R0, R0, 0x80000000, RZ, 0xc0, !PT ;  /* 0x8000000000007812 */ /* 0x000fc800078ec0ff */
[----:B------:R-:W-:Y:S01]  /*4da0*/  LOP3.LUT R0, R0, 0x7f800000, RZ, 0xfc, !PT ;  /* 0x7f80000000007812 */ /* 0x000fe200078efcff */
[----:B------:R-:W-:Y:S06]  /*4db0*/  BRA `(.L_x_123) ;  /* 0x0000000000047947 */ /* 0x000fec0003800000 */
.L_x_121:
[----:B------:R-:W-:-:S07]  /*4dc0*/  LEA R0, R17, R0, 0x17 ;  /* 0x0000000011007211 */ /* 0x000fce00078eb8ff */
.L_x_123:
[----:B------:R-:W-:Y:S05]  /*4dd0*/  BSYNC.RECONVERGENT B2 ;  /* 0x0000000000027941 */ /* 0x000fea0003800200 */
.L_x_120:
[----:B------:R-:W-:Y:S05]  /*4de0*/  BRA `(.L_x_124) ;  /* 0x0000000000207947 */ /* 0x000fea0003800000 */
.L_x_119:
[----:B------:R-:W-:-:S04]  /*4df0*/  LOP3.LUT R0, R0, 0x80000000, R40, 0x48, !PT ;  /* 0x8000000000007812 */ /* 0x000fc800078e4828 */
[----:B------:R-:W-:Y:S01]  /*4e00*/  LOP3.LUT R0, R0, 0x7f800000, RZ, 0xfc, !PT ;  /* 0x7f80000000007812 */ /* 0x000fe200078efcff */
[----:B------:R-:W-:Y:S06]  /*4e10*/  BRA `(.L_x_124) ;  /* 0x0000000000147947 */ /* 0x000fec0003800000 */
.L_x_118:
[----:B------:R-:W-:Y:S01]  /*4e20*/  LOP3.LUT R0, R0, 0x80000000, R40, 0x48, !PT ;  /* 0x8000000000007812 */ /* 0x000fe200078e4828 */
[----:B------:R-:W-:Y:S06]  /*4e30*/  BRA `(.L_x_124) ;  /* 0x00000000000c7947 */ /* 0x000fec0003800000 */
.L_x_117:
[----:B------:R-:W0:Y:S01]  /*4e40*/  MUFU.RSQ R0, -QNAN ;  /* 0xffc0000000007908 */ /* 0x000e220000001400 */
[----:B------:R-:W-:Y:S05]  /*4e50*/  BRA `(.L_x_124) ;  /* 0x0000000000047947 */ /* 0x000fea0003800000 */
.L_x_116:
[----:B------:R-:W-:-:S07]  /*4e60*/  FADD.FTZ R0, R3, R0 ;  /* 0x0000000003007221 */ /* 0x000fce0000010000 */
.L_x_124:
[----:B------:R-:W-:Y:S05]  /*4e70*/  BSYNC.RECONVERGENT B1 ;  /* 0x0000000000017941 */ /* 0x000fea0003800200 */
.L_x_114:
[----:B------:R-:W-:Y:S01]  /*4e80*/  HFMA2 R17, -RZ, RZ, 0, 0 ;  /* 0x00000000ff117431 */ /* 0x000fe200000001ff */
[----:B------:R-:W-:-:S04]  /*4e90*/  MOV R16, R4 ;  /* 0x0000000400107202 */ /* 0x000fc80000000f00 */
[----:B0-----:R-:W-:Y:S05]  /*4ea0*/  RET.REL.NODEC R16 `(kernel) ;  /* 0xffffffb010547950 */ /* 0x001fea0003c3ffff */
.L_x_125:
[----:B------:R-:W-:-:S00]  /*4eb0*/  BRA `(.L_x_125) ;  /* 0xfffffffc00fc7947 */ /* 0x000fc0000383ffff */
[----:B------:R-:W-:-:S00]  /*4ec0*/  NOP ;  /* 0x0000000000007918 */ /* 0x000fc00000000000 */
        /* <DEDUP_REMOVED lines=11> */
.L_x_128:


//--------------------- .nv.shared.reserved.0     --------------------------
	.section	.nv.shared.reserved.0,"aw",@nobits
	.weak		__nv_reservedSMEM_offset_0_alias
	.size		__nv_reservedSMEM_offset_0_alias, 0, 64
	.other		__nv_reservedSMEM_offset_0_alias,@"STO_CUDA_RESERVED_SHARED STV_DEFAULT"
__nv_reservedSMEM_offset_0_alias:
	.zero		0
	.zero		64


//--------------------- .nv.constant0.kernel      --------------------------
	.section	.nv.constant0.kernel,"a",@progbits
	.sectionflags	@""
	.align	4
.nv.constant0.kernel:
	.zero		1012


//--------------------- SYMBOLS --------------------------

	.type		.nv.reservedSmem.offset0,@object
	.size		.nv.reservedSmem.offset0,0x4
